// auto-generated by cutlass_sweep.gemm — config: {"arch": "sm_90", "cluster_m": 2, "cluster_n": 2, "dtype": "tf32", "stages": 5, "tile_k": 32, "tile_m": 128, "tile_n": 128}
#include "cutlass/cutlass.h"
#include "cutlass/gemm/collective/collective_builder.hpp"
#include "cutlass/gemm/device/gemm_universal_adapter.h"
#include "cutlass/gemm/kernel/gemm_universal.hpp"
#include "cutlass/epilogue/collective/collective_builder.hpp"

using ElemA = cutlass::tfloat32_t;
using ElemB = cutlass::tfloat32_t;
using ElemCD = cutlass::tfloat32_t;
using Acc  = float;
using TileShape    = cute::Shape<cute::_128, cute::_128, cute::_32>;
using ClusterShape = cute::Shape<cute::_2, cute::_2, cute::_1>;

using CollectiveEpilogue = typename cutlass::epilogue::collective::CollectiveBuilder<
    cutlass::arch::Sm90, cutlass::arch::OpClassTensorOp,
    TileShape, ClusterShape,
    cutlass::epilogue::collective::EpilogueTileAuto,
    Acc, Acc,
    ElemCD, cutlass::layout::RowMajor, 128 / cutlass::sizeof_bits<ElemCD>::value,
    ElemCD, cutlass::layout::RowMajor, 128 / cutlass::sizeof_bits<ElemCD>::value,
    cutlass::epilogue::collective::EpilogueScheduleAuto
  >::CollectiveOp;

using CollectiveMainloop = typename cutlass::gemm::collective::CollectiveBuilder<
    cutlass::arch::Sm90, cutlass::arch::OpClassTensorOp,
    ElemA, cutlass::layout::RowMajor, 128 / cutlass::sizeof_bits<ElemA>::value,
    ElemB, cutlass::layout::ColumnMajor, 128 / cutlass::sizeof_bits<ElemB>::value,
    Acc,
    TileShape, ClusterShape,
    cutlass::gemm::collective::StageCount<5>,
    cutlass::gemm::collective::KernelScheduleAuto
  >::CollectiveOp;

using GemmKernel = cutlass::gemm::kernel::GemmUniversal<
    cute::Shape<int,int,int,int>,
    CollectiveMainloop,
    CollectiveEpilogue
>;
using Gemm = cutlass::gemm::device::GemmUniversalAdapter<GemmKernel>;

// Force the device kernel symbol into the cubin without needing a host main.
auto* _anchor = &cutlass::device_kernel<GemmKernel>;


// ===== COMPILED SASS (sm_90a) =====

	.target	sm_90a

	.elftype	@"ET_EXEC"


//--------------------- .note.nv.tkinfo           --------------------------
	.section	.note.nv.tkinfo,"",@"SHT_NOTE"
	.sectionflags	@"SHF_NOTE_NV_TKINFO"
	.tkinfo
        /*0018*/ 	.word	0x00000002
        /*0030*/ 	.string	""
        /*0030*/ 	.string	"ptxas"
        /*0030*/ 	.string	"Cuda compilation tools, release 13.0, V13.0.88"
        /*0030*/ 	.string	"Build cuda_13.0.r13.0/compiler.36424714_0"
        /*0030*/ 	.string	"-arch sm_90a -m 64 "



//--------------------- .note.nv.cuinfo           --------------------------
	.section	.note.nv.cuinfo,"",@"SHT_NOTE"
	.sectionflags	@"SHF_NOTE_NV_CUINFO"
        /*0018*/ 	.short	0x0002
        /*001a*/ 	.short	0x005a
        /*001c*/ 	.short	0x0082
	.zero		2


//--------------------- .nv.info                  --------------------------
	.section	.nv.info,"",@"SHT_CUDA_INFO"
	.align	4


	//----- nvinfo : EIATTR_REGCOUNT
	.align		4
        /*0000*/ 	.byte	0x04, 0x2f
        /*0002*/ 	.short	(.L_15 - .L_14)
	.align		4
.L_14:
        /*0004*/ 	.word	index@(_ZN7cutlass13device_kernelINS_4gemm6kernel13GemmUniversalIN4cute5tupleIJiiiiEEENS1_10collective13CollectiveMmaINS1_34MainloopSm90TmaGmmaWarpSpecializedILi5ENS5_IJNS4_1CILi2EEESB_NSA_ILi1EEEEEENS1_35KernelTmaWarpSpecializedCooperativeEEENS5_IJNSA_ILi128EEESG_NSA_ILi32EEEEEENS_10tfloat32_tENS5_IJlSC_lEEESJ_SK_NS4_8TiledMMAINS4_8MMA_AtomIJNS4_4SM904GMMA30MMA_64x128x8_F32TF32TF32_SS_TNILNSO_7ScaleInE1ELSQ_1EEEEEENS4_6LayoutINS5_IJSB_SC_SC_EEENS5_IJSC_NSA_ILi0EEESV_EEEEENS5_IJNS4_10UnderscoreESY_SY_EEEEENS4_23SM90_TMA_LOAD_MULTICASTENS4_14ComposedLayoutINS4_7SwizzleILi3ELi4ELi3EEENS4_18smem_ptr_flag_bitsILi32EEENST_INS5_IJNSA_ILi8EEESH_EEENS5_IJSH_SC_EEEEEEEvNS4_8identityES11_S1B_vS1C_EENS_8epilogue10collective6detail29Sm90TmaWarpSpecializedAdapterINS1F_15DefaultEpilogueISJ_SK_SK_NS1E_6thread17LinearCombinationISJ_Li1EffLNS1J_9ScaleType4KindE0ELNS_15FloatRoundStyleE2ESJ_EENS1_15EpilogueDefaultEEEEEvvEEEEvNT_6ParamsE)
        /*0008*/ 	.word	0x000000a8


	//----- nvinfo : EIATTR_FRAME_SIZE
	.align		4
.L_15:
        /*000c*/ 	.byte	0x04, 0x11
        /*000e*/ 	.short	(.L_17 - .L_16)
	.align		4
.L_16:
        /*0010*/ 	.word	index@(_ZN7cutlass13device_kernelINS_4gemm6kernel13GemmUniversalIN4cute5tupleIJiiiiEEENS1_10collective13CollectiveMmaINS1_34MainloopSm90TmaGmmaWarpSpecializedILi5ENS5_IJNS4_1CILi2EEESB_NSA_ILi1EEEEEENS1_35KernelTmaWarpSpecializedCooperativeEEENS5_IJNSA_ILi128EEESG_NSA_ILi32EEEEEENS_10tfloat32_tENS5_IJlSC_lEEESJ_SK_NS4_8TiledMMAINS4_8MMA_AtomIJNS4_4SM904GMMA30MMA_64x128x8_F32TF32TF32_SS_TNILNSO_7ScaleInE1ELSQ_1EEEEEENS4_6LayoutINS5_IJSB_SC_SC_EEENS5_IJSC_NSA_ILi0EEESV_EEEEENS5_IJNS4_10UnderscoreESY_SY_EEEEENS4_23SM90_TMA_LOAD_MULTICASTENS4_14ComposedLayoutINS4_7SwizzleILi3ELi4ELi3EEENS4_18smem_ptr_flag_bitsILi32EEENST_INS5_IJNSA_ILi8EEESH_EEENS5_IJSH_SC_EEEEEEEvNS4_8identityES11_S1B_vS1C_EENS_8epilogue10collective6detail29Sm90TmaWarpSpecializedAdapterINS1F_15DefaultEpilogueISJ_SK_SK_NS1E_6thread17LinearCombinationISJ_Li1EffLNS1J_9ScaleType4KindE0ELNS_15FloatRoundStyleE2ESJ_EENS1_15EpilogueDefaultEEEEEvvEEEEvNT_6ParamsE)
        /*0014*/ 	.word	0x00000000


	//----- nvinfo : EIATTR_MIN_STACK_SIZE
	.align		4
.L_17:
        /*0018*/ 	.byte	0x04, 0x12
        /*001a*/ 	.short	(.L_19 - .L_18)
	.align		4
.L_18:
        /*001c*/ 	.word	index@(_ZN7cutlass13device_kernelINS_4gemm6kernel13GemmUniversalIN4cute5tupleIJiiiiEEENS1_10collective13CollectiveMmaINS1_34MainloopSm90TmaGmmaWarpSpecializedILi5ENS5_IJNS4_1CILi2EEESB_NSA_ILi1EEEEEENS1_35KernelTmaWarpSpecializedCooperativeEEENS5_IJNSA_ILi128EEESG_NSA_ILi32EEEEEENS_10tfloat32_tENS5_IJlSC_lEEESJ_SK_NS4_8TiledMMAINS4_8MMA_AtomIJNS4_4SM904GMMA30MMA_64x128x8_F32TF32TF32_SS_TNILNSO_7ScaleInE1ELSQ_1EEEEEENS4_6LayoutINS5_IJSB_SC_SC_EEENS5_IJSC_NSA_ILi0EEESV_EEEEENS5_IJNS4_10UnderscoreESY_SY_EEEEENS4_23SM90_TMA_LOAD_MULTICASTENS4_14ComposedLayoutINS4_7SwizzleILi3ELi4ELi3EEENS4_18smem_ptr_flag_bitsILi32EEENST_INS5_IJNSA_ILi8EEESH_EEENS5_IJSH_SC_EEEEEEEvNS4_8identityES11_S1B_vS1C_EENS_8epilogue10collective6detail29Sm90TmaWarpSpecializedAdapterINS1F_15DefaultEpilogueISJ_SK_SK_NS1E_6thread17LinearCombinationISJ_Li1EffLNS1J_9ScaleType4KindE0ELNS_15FloatRoundStyleE2ESJ_EENS1_15EpilogueDefaultEEEEEvvEEEEvNT_6ParamsE)
        /*0020*/ 	.word	0x00000000
.L_19:


//--------------------- .nv.compat                --------------------------
	.section	.nv.compat,"",@"SHT_CUDA_COMPAT_INFO"
	.align	4
        /*0000*/ 	.byte	0x02, 0x09, 0x01, 0x00, 0x02, 0x02, 0x04, 0x00, 0x02, 0x05, 0x05, 0x00, 0x03, 0x07, 0x01, 0x01
        /*0010*/ 	.byte	0x02, 0x03, 0x01, 0x00, 0x02, 0x06, 0x01, 0x00, 0x04, 0x0b, 0x08, 0x00, 0x00, 0x00, 0x00, 0x00
        /*0020*/ 	.byte	0x00, 0x00, 0x00, 0x00


//--------------------- .nv.info._ZN7cutlass13device_kernelINS_4gemm6kernel13GemmUniversalIN4cute5tupleIJiiiiEEENS1_10collective13CollectiveMmaINS1_34MainloopSm90TmaGmmaWarpSpecializedILi5ENS5_IJNS4_1CILi2EEESB_NSA_ILi1EEEEEENS1_35KernelTmaWarpSpecializedCooperativeEEENS5_IJNSA_ILi128EEESG_NSA_ILi32EEEEEENS_10tfloat32_tENS5_IJlSC_lEEESJ_SK_NS4_8TiledMMAINS4_8MMA_AtomIJNS4_4SM904GMMA30MMA_64x128x8_F32TF32TF32_SS_TNILNSO_7ScaleInE1ELSQ_1EEEEEENS4_6LayoutINS5_IJSB_SC_SC_EEENS5_IJSC_NSA_ILi0EEESV_EEEEENS5_IJNS4_10UnderscoreESY_SY_EEEEENS4_23SM90_TMA_LOAD_MULTICASTENS4_14ComposedLayoutINS4_7SwizzleILi3ELi4ELi3EEENS4_18smem_ptr_flag_bitsILi32EEENST_INS5_IJNSA_ILi8EEESH_EEENS5_IJSH_SC_EEEEEEEvNS4_8identityES11_S1B_vS1C_EENS_8epilogue10collective6detail29Sm90TmaWarpSpecializedAdapterINS1F_15DefaultEpilogueISJ_SK_SK_NS1E_6thread17LinearCombinationISJ_Li1EffLNS1J_9ScaleType4KindE0ELNS_15FloatRoundStyleE2ESJ_EENS1_15EpilogueDefaultEEEEEvvEEEEvNT_6ParamsE --------------------------
	.section	.nv.info._ZN7cutlass13device_kernelINS_4gemm6kernel13GemmUniversalIN4cute5tupleIJiiiiEEENS1_10collective13CollectiveMmaINS1_34MainloopSm90TmaGmmaWarpSpecializedILi5ENS5_IJNS4_1CILi2EEESB_NSA_ILi1EEEEEENS1_35KernelTmaWarpSpecializedCooperativeEEENS5_IJNSA_ILi128EEESG_NSA_ILi32EEEEEENS_10tfloat32_tENS5_IJlSC_lEEESJ_SK_NS4_8TiledMMAINS4_8MMA_AtomIJNS4_4SM904GMMA30MMA_64x128x8_F32TF32TF32_SS_TNILNSO_7ScaleInE1ELSQ_1EEEEEENS4_6LayoutINS5_IJSB_SC_SC_EEENS5_IJSC_NSA_ILi0EEESV_EEEEENS5_IJNS4_10UnderscoreESY_SY_EEEEENS4_23SM90_TMA_LOAD_MULTICASTENS4_14ComposedLayoutINS4_7SwizzleILi3ELi4ELi3EEENS4_18smem_ptr_flag_bitsILi32EEENST_INS5_IJNSA_ILi8EEESH_EEENS5_IJSH_SC_EEEEEEEvNS4_8identityES11_S1B_vS1C_EENS_8epilogue10collective6detail29Sm90TmaWarpSpecializedAdapterINS1F_15DefaultEpilogueISJ_SK_SK_NS1E_6thread17LinearCombinationISJ_Li1EffLNS1J_9ScaleType4KindE0ELNS_15FloatRoundStyleE2ESJ_EENS1_15EpilogueDefaultEEEEEvvEEEEvNT_6ParamsE,"",@"SHT_CUDA_INFO"
	.sectionflags	@""
	.align	4


	//----- nvinfo : EIATTR_CUDA_API_VERSION
	.align		4
        /*0000*/ 	.byte	0x04, 0x37
        /*0002*/ 	.short	(.L_21 - .L_20)
.L_20:
        /*0004*/ 	.word	0x00000082


	//----- nvinfo : EIATTR_KPARAM_INFO
	.align		4
.L_21:
        /*0008*/ 	.byte	0x04, 0x17
        /*000a*/ 	.short	(.L_23 - .L_22)
.L_22:
        /*000c*/ 	.word	0x00000000
        /*0010*/ 	.short	0x0000
        /*0012*/ 	.short	0x0070
        /*0014*/ 	.byte	0x00, 0xf0, 0x01, 0x10


	//----- nvinfo : EIATTR_SPARSE_MMA_MASK
	.align		4
.L_23:
        /*0018*/ 	.byte	0x03, 0x50
        /*001a*/ 	.short	0x0000


	//----- nvinfo : EIATTR_MAXREG_COUNT
	.align		4
        /*001c*/ 	.byte	0x03, 0x1b
        /*001e*/ 	.short	0x00a8


	//----- nvinfo : EIATTR_NUM_BARRIERS
	.align		4
        /*0020*/ 	.byte	0x02, 0x4c
        /*0022*/ 	.byte	0x01
	.zero		1


	//----- nvinfo : EIATTR_EXTERNS
	.align		4
        /*0024*/ 	.byte	0x04, 0x0f
        /*0026*/ 	.short	(.L_25 - .L_24)


	//   ....[0]....
	.align		4
.L_24:
        /*0028*/ 	.word	index@(__assertfail)


	//----- nvinfo : EIATTR_MERCURY_ISA_VERSION
	.align		4
.L_25:
        /*002c*/ 	.byte	0x03, 0x5f
        /*002e*/ 	.short	0x0101


	//----- nvinfo : EIATTR_INT_WARP_WIDE_INSTR_OFFSETS
	.align		4
        /*0030*/ 	.byte	0x04, 0x31
        /*0032*/ 	.short	(.L_27 - .L_26)


	//   ....[0]....
.L_26:
        /*0034*/ 	.word	0x000004a0


	//   ....[1]....
        /*0038*/ 	.word	0x000004d0


	//   ....[2]....
        /*003c*/ 	.word	0x00000670


	//   ....[3]....
        /*0040*/ 	.word	0x00001f20


	//----- nvinfo : EIATTR_COOP_GROUP_MASK_REGIDS
	.align		4
.L_27:
        /*0044*/ 	.byte	0x04, 0x29
        /*0046*/ 	.short	(.L_29 - .L_28)


	//   ....[0]....
.L_28:
        /*0048*/ 	.word	0xffffffff


	//   ....[1]....
        /*004c*/ 	.word	0xffffffff


	//   ....[2]....
        /*0050*/ 	.word	0xffffffff


	//   ....[3]....
        /*0054*/ 	.word	0xffffffff


	//   ....[4]....
        /*0058*/ 	.word	0xffffffff


	//   ....[5]....
        /*005c*/ 	.word	0xffffffff


	//----- nvinfo : EIATTR_COOP_GROUP_INSTR_OFFSETS
	.align		4
.L_29:
        /*0060*/ 	.byte	0x04, 0x28
        /*0062*/ 	.short	(.L_31 - .L_30)


	//   ....[0]....
.L_30:
        /*0064*/ 	.word	0x00000060


	//   ....[1]....
        /*0068*/ 	.word	0x00000070


	//   ....[2]....
        /*006c*/ 	.word	0x00000130


	//   ....[3]....
        /*0070*/ 	.word	0x000002f0


	//   ....[4]....
        /*0074*/ 	.word	0x00000820


	//   ....[5]....
        /*0078*/ 	.word	0x000014a0


	//----- nvinfo : EIATTR_REG_RECONFIG
	.align		4
.L_31:
        /*007c*/ 	.byte	0x01, 0x54
	.zero		2


	//----- nvinfo : EIATTR_SYSCALL_OFFSETS
	.align		4
        /*0080*/ 	.byte	0x04, 0x46
        /*0082*/ 	.short	(.L_33 - .L_32)


	//   ....[0]....
.L_32:
        /*0084*/ 	.word	0x00001690


	//----- nvinfo : EIATTR_MBARRIER_INSTR_OFFSETS
	.align		4
.L_33:
        /*0088*/ 	.byte	0x04, 0x39
        /*008a*/ 	.short	(.L_35 - .L_34)


	//   ....[0]....
.L_34:
        /*008c*/ 	.word	0x00000230
        /*0090*/ 	.word	0x000000ff
        /*0094*/ 	.word	0x00000000
        /*0098*/ 	.short	0x0100
        /*009a*/ 	.byte	0x08
	.zero		1


	//   ....[1]....
        /*009c*/ 	.word	0x00000240
        /*00a0*/ 	.word	0x000000ff
        /*00a4*/ 	.word	0x00000028
        /*00a8*/ 	.short	0x0100
        /*00aa*/ 	.byte	0x08
	.zero		1


	//   ....[2]....
        /*00ac*/ 	.word	0x00000250
        /*00b0*/ 	.word	0x000000ff
        /*00b4*/ 	.word	0x00000008
        /*00b8*/ 	.short	0x0100
        /*00ba*/ 	.byte	0x08
	.zero		1


	//   ....[3]....
        /*00bc*/ 	.word	0x00000260
        /*00c0*/ 	.word	0x000000ff
        /*00c4*/ 	.word	0x00000030
        /*00c8*/ 	.short	0x0100
        /*00ca*/ 	.byte	0x08
	.zero		1


	//   ....[4]....
        /*00cc*/ 	.word	0x00000270
        /*00d0*/ 	.word	0x000000ff
        /*00d4*/ 	.word	0x00000010
        /*00d8*/ 	.short	0x0100
        /*00da*/ 	.byte	0x08
	.zero		1


	//   ....[5]....
        /*00dc*/ 	.word	0x00000280
        /*00e0*/ 	.word	0x000000ff
        /*00e4*/ 	.word	0x00000038
        /*00e8*/ 	.short	0x0100
        /*00ea*/ 	.byte	0x08
	.zero		1


	//   ....[6]....
        /*00ec*/ 	.word	0x00000290
        /*00f0*/ 	.word	0x000000ff
        /*00f4*/ 	.word	0x00000018
        /*00f8*/ 	.short	0x0100
        /*00fa*/ 	.byte	0x08
	.zero		1


	//   ....[7]....
        /*00fc*/ 	.word	0x000002a0
        /*0100*/ 	.word	0x000000ff
        /*0104*/ 	.word	0x00000040
        /*0108*/ 	.short	0x0100
        /*010a*/ 	.byte	0x08
	.zero		1


	//   ....[8]....
        /*010c*/ 	.word	0x000002b0
        /*0110*/ 	.word	0x000000ff
        /*0114*/ 	.word	0x00000020
        /*0118*/ 	.short	0x0100
        /*011a*/ 	.byte	0x08
	.zero		1


	//   ....[9]....
        /*011c*/ 	.word	0x000002c0
        /*0120*/ 	.word	0x000000ff
        /*0124*/ 	.word	0x00000048
        /*0128*/ 	.short	0x0100
        /*012a*/ 	.byte	0x08
	.zero		1


	//   ....[10]....
        /*012c*/ 	.word	0x00000700
        /*0130*/ 	.word	0x000000ff
        /*0134*/ 	.word	0x00000060
        /*0138*/ 	.short	0x0100
        /*013a*/ 	.byte	0x06
	.zero		1


	//   ....[11]....
        /*013c*/ 	.word	0x000007a0
        /*0140*/ 	.word	0x000000ff
        /*0144*/ 	.word	0x00000068
        /*0148*/ 	.short	0x0100
        /*014a*/ 	.byte	0x06
	.zero		1


	//   ....[12]....
        /*014c*/ 	.word	0x00001750
        /*0150*/ 	.word	0x00000003
        /*0154*/ 	.word	0x00000000
        /*0158*/ 	.short	0x010a
        /*015a*/ 	.byte	0x3f
	.zero		1


	//   ....[13]....
        /*015c*/ 	.word	0x000017b0
        /*0160*/ 	.word	0x00000003
        /*0164*/ 	.word	0x00000000
        /*0168*/ 	.short	0x010a
        /*016a*/ 	.byte	0x3f
	.zero		1


	//   ....[14]....
        /*016c*/ 	.word	0x00001b30
        /*0170*/ 	.word	0x00000005
        /*0174*/ 	.word	0x00000000
        /*0178*/ 	.short	0x010a
        /*017a*/ 	.byte	0x3f
	.zero		1


	//   ....[15]....
        /*017c*/ 	.word	0x00001b70
        /*0180*/ 	.word	0x00000005
        /*0184*/ 	.word	0x00000000
        /*0188*/ 	.short	0x010a
        /*018a*/ 	.byte	0x3f
	.zero		1


	//   ....[16]....
        /*018c*/ 	.word	0x00001dd0
        /*0190*/ 	.word	0x00000004
        /*0194*/ 	.word	0x00000000
        /*0198*/ 	.short	0x0101
        /*019a*/ 	.byte	0x3f
	.zero		1


	//   ....[17]....
        /*019c*/ 	.word	0x00001fc0
        /*01a0*/ 	.word	0x00000000
        /*01a4*/ 	.word	0x00000000
        /*01a8*/ 	.short	0x0101
        /*01aa*/ 	.byte	0x3f
	.zero		1


	//   ....[18]....
        /*01ac*/ 	.word	0x00007180
        /*01b0*/ 	.word	0x00000015
        /*01b4*/ 	.word	0x00000028
        /*01b8*/ 	.short	0x010a
        /*01ba*/ 	.byte	0x3f
	.zero		1


	//   ....[19]....
        /*01bc*/ 	.word	0x00007550
        /*01c0*/ 	.word	0x00000006
        /*01c4*/ 	.word	0x00000068
        /*01c8*/ 	.short	0x0101
        /*01ca*/ 	.byte	0x3f
	.zero		1


	//   ....[20]....
        /*01cc*/ 	.word	0x00007c80
        /*01d0*/ 	.word	0x00000007
        /*01d4*/ 	.word	0x00000000
        /*01d8*/ 	.short	0x010a
        /*01da*/ 	.byte	0x3f
	.zero		1


	//   ....[21]....
        /*01dc*/ 	.word	0x00007d00
        /*01e0*/ 	.word	0x00000008
        /*01e4*/ 	.word	0x00000000
        /*01e8*/ 	.short	0x010a
        /*01ea*/ 	.byte	0x3f
	.zero		1


	//   ....[22]....
        /*01ec*/ 	.word	0x00007d90
        /*01f0*/ 	.word	0x00000009
        /*01f4*/ 	.word	0x00000000
        /*01f8*/ 	.short	0x010a
        /*01fa*/ 	.byte	0x3f
	.zero		1


	//   ....[23]....
        /*01fc*/ 	.word	0x00007e20
        /*0200*/ 	.word	0x00000006
        /*0204*/ 	.word	0x00000000
        /*0208*/ 	.short	0x010a
        /*020a*/ 	.byte	0x3f
	.zero		1


	//   ....[24]....
        /*020c*/ 	.word	0x00007eb0
        /*0210*/ 	.word	0x00000003
        /*0214*/ 	.word	0x00000000
        /*0218*/ 	.short	0x010a
        /*021a*/ 	.byte	0x3f
	.zero		1


	//   ....[25]....
        /*021c*/ 	.word	0x00007f10
        /*0220*/ 	.word	0x00000003
        /*0224*/ 	.word	0x00000000
        /*0228*/ 	.short	0x010a
        /*022a*/ 	.byte	0x3f
	.zero		1


	//   ....[26]....
        /*022c*/ 	.word	0x00007f60
        /*0230*/ 	.word	0x00000005
        /*0234*/ 	.word	0x00000000
        /*0238*/ 	.short	0x010a
        /*023a*/ 	.byte	0x3f
	.zero		1


	//   ....[27]....
        /*023c*/ 	.word	0x00008030
        /*0240*/ 	.word	0x00000015
        /*0244*/ 	.word	0x00000028
        /*0248*/ 	.short	0x010a
        /*024a*/ 	.byte	0x3f
	.zero		1


	//   ....[28]....
        /*024c*/ 	.word	0x00008100
        /*0250*/ 	.word	0x00000007
        /*0254*/ 	.word	0x00000000
        /*0258*/ 	.short	0x010a
        /*025a*/ 	.byte	0x3f
	.zero		1


	//   ....[29]....
        /*025c*/ 	.word	0x00008150
        /*0260*/ 	.word	0x00000008
        /*0264*/ 	.word	0x00000000
        /*0268*/ 	.short	0x010a
        /*026a*/ 	.byte	0x3f
	.zero		1


	//   ....[30]....
        /*026c*/ 	.word	0x000081a0
        /*0270*/ 	.word	0x00000009
        /*0274*/ 	.word	0x00000000
        /*0278*/ 	.short	0x010a
        /*027a*/ 	.byte	0x3f
	.zero		1


	//   ....[31]....
        /*027c*/ 	.word	0x000081f0
        /*0280*/ 	.word	0x00000006
        /*0284*/ 	.word	0x00000000
        /*0288*/ 	.short	0x010a
        /*028a*/ 	.byte	0x3f
	.zero		1


	//----- nvinfo : EIATTR_NUM_MBARRIERS
	.align		4
.L_35:
        /*028c*/ 	.byte	0x03, 0x38
        /*028e*/ 	.short	0x000c


	//----- nvinfo : EIATTR_EXIT_INSTR_OFFSETS
	.align		4
        /*0290*/ 	.byte	0x04, 0x1c
        /*0292*/ 	.short	(.L_37 - .L_36)


	//   ....[0]....
.L_36:
        /*0294*/ 	.word	0x000009f0


	//   ....[1]....
        /*0298*/ 	.word	0x00001200


	//   ....[2]....
        /*029c*/ 	.word	0x00006840


	//   ....[3]....
        /*02a0*/ 	.word	0x00006da0


	//   ....[4]....
        /*02a4*/ 	.word	0x00007f00


	//----- nvinfo : EIATTR_MAX_THREADS
	.align		4
.L_37:
        /*02a8*/ 	.byte	0x04, 0x05
        /*02aa*/ 	.short	(.L_39 - .L_38)
.L_38:
        /*02ac*/ 	.word	0x00000180
        /*02b0*/ 	.word	0x00000001
        /*02b4*/ 	.word	0x00000001


	//----- nvinfo : EIATTR_CRS_STACK_SIZE
	.align		4
.L_39:
        /*02b8*/ 	.byte	0x04, 0x1e
        /*02ba*/ 	.short	(.L_41 - .L_40)
.L_40:
        /*02bc*/ 	.word	0x00000000


	//----- nvinfo : EIATTR_CBANK_PARAM_SIZE
	.align		4
.L_41:
        /*02c0*/ 	.byte	0x03, 0x19
        /*02c2*/ 	.short	0x0470


	//----- nvinfo : EIATTR_PARAM_CBANK
	.align		4
        /*02c4*/ 	.byte	0x04, 0x0a
        /*02c6*/ 	.short	(.L_43 - .L_42)
	.align		4
.L_42:
        /*02c8*/ 	.word	index@(.nv.constant0._ZN7cutlass13device_kernelINS_4gemm6kernel13GemmUniversalIN4cute5tupleIJiiiiEEENS1_10collective13CollectiveMmaINS1_34MainloopSm90TmaGmmaWarpSpecializedILi5ENS5_IJNS4_1CILi2EEESB_NSA_ILi1EEEEEENS1_35KernelTmaWarpSpecializedCooperativeEEENS5_IJNSA_ILi128EEESG_NSA_ILi32EEEEEENS_10tfloat32_tENS5_IJlSC_lEEESJ_SK_NS4_8TiledMMAINS4_8MMA_AtomIJNS4_4SM904GMMA30MMA_64x128x8_F32TF32TF32_SS_TNILNSO_7ScaleInE1ELSQ_1EEEEEENS4_6LayoutINS5_IJSB_SC_SC_EEENS5_IJSC_NSA_ILi0EEESV_EEEEENS5_IJNS4_10UnderscoreESY_SY_EEEEENS4_23SM90_TMA_LOAD_MULTICASTENS4_14ComposedLayoutINS4_7SwizzleILi3ELi4ELi3EEENS4_18smem_ptr_flag_bitsILi32EEENST_INS5_IJNSA_ILi8EEESH_EEENS5_IJSH_SC_EEEEEEEvNS4_8identityES11_S1B_vS1C_EENS_8epilogue10collective6detail29Sm90TmaWarpSpecializedAdapterINS1F_15DefaultEpilogueISJ_SK_SK_NS1E_6thread17LinearCombinationISJ_Li1EffLNS1J_9ScaleType4KindE0ELNS_15FloatRoundStyleE2ESJ_EENS1_15EpilogueDefaultEEEEEvvEEEEvNT_6ParamsE)
        /*02cc*/ 	.short	0x0210
        /*02ce*/ 	.short	0x0470


	//----- nvinfo : EIATTR_SW_WAR
	.align		4
.L_43:
        /*02d0*/ 	.byte	0x04, 0x36
        /*02d2*/ 	.short	(.L_45 - .L_44)
.L_44:
        /*02d4*/ 	.word	0x00000008
.L_45:


//--------------------- .nv.callgraph             --------------------------
	.section	.nv.callgraph,"",@"SHT_CUDA_CALLGRAPH"
	.align	4
	.sectionentsize	8
	.align		4
        /*0000*/ 	.word	0x00000000
	.align		4
        /*0004*/ 	.word	0xffffffff
	.align		4
        /*0008*/ 	.word	index@(_ZN7cutlass13device_kernelINS_4gemm6kernel13GemmUniversalIN4cute5tupleIJiiiiEEENS1_10collective13CollectiveMmaINS1_34MainloopSm90TmaGmmaWarpSpecializedILi5ENS5_IJNS4_1CILi2EEESB_NSA_ILi1EEEEEENS1_35KernelTmaWarpSpecializedCooperativeEEENS5_IJNSA_ILi128EEESG_NSA_ILi32EEEEEENS_10tfloat32_tENS5_IJlSC_lEEESJ_SK_NS4_8TiledMMAINS4_8MMA_AtomIJNS4_4SM904GMMA30MMA_64x128x8_F32TF32TF32_SS_TNILNSO_7ScaleInE1ELSQ_1EEEEEENS4_6LayoutINS5_IJSB_SC_SC_EEENS5_IJSC_NSA_ILi0EEESV_EEEEENS5_IJNS4_10UnderscoreESY_SY_EEEEENS4_23SM90_TMA_LOAD_MULTICASTENS4_14ComposedLayoutINS4_7SwizzleILi3ELi4ELi3EEENS4_18smem_ptr_flag_bitsILi32EEENST_INS5_IJNSA_ILi8EEESH_EEENS5_IJSH_SC_EEEEEEEvNS4_8identityES11_S1B_vS1C_EENS_8epilogue10collective6detail29Sm90TmaWarpSpecializedAdapterINS1F_15DefaultEpilogueISJ_SK_SK_NS1E_6thread17LinearCombinationISJ_Li1EffLNS1J_9ScaleType4KindE0ELNS_15FloatRoundStyleE2ESJ_EENS1_15EpilogueDefaultEEEEEvvEEEEvNT_6ParamsE)
	.align		4
        /*000c*/ 	.word	index@(__assertfail)
	.align		4
        /*0010*/ 	.word	0x00000000
	.align		4
        /*0014*/ 	.word	0xfffffffe
	.align		4
        /*0018*/ 	.word	0x00000000
	.align		4
        /*001c*/ 	.word	0xfffffffd
	.align		4
        /*0020*/ 	.word	0x00000000
	.align		4
        /*0024*/ 	.word	0xfffffffc


//--------------------- .nv.constant4             --------------------------
	.section	.nv.constant4,"a",@progbits
	.align	8
	.align		8
.nv.constant4:
        /*0000*/ 	.dword	__assertfail
	.align		8
        /*0008*/ 	.dword	__unnamed_1
	.align		8
        /*0010*/ 	.dword	_ZN39_INTERNAL_21d2400e_4_k_cu_ae6ae28c_68684cuda3std3__45__cpo5beginE
	.align		8
        /*0018*/ 	.dword	_ZN39_INTERNAL_21d2400e_4_k_cu_ae6ae28c_68684cuda3std3__45__cpo3endE
	.align		8
        /*0020*/ 	.dword	_ZN39_INTERNAL_21d2400e_4_k_cu_ae6ae28c_68684cuda3std3__45__cpo6cbeginE
	.align		8
        /*0028*/ 	.dword	_ZN39_INTERNAL_21d2400e_4_k_cu_ae6ae28c_68684cuda3std3__45__cpo4cendE
	.align		8
        /*0030*/ 	.dword	_ZN39_INTERNAL_21d2400e_4_k_cu_ae6ae28c_68684cuda3std3__441_GLOBAL__N__21d2400e_4_k_cu_ae6ae28c_68686ignoreE
	.align		8
        /*0038*/ 	.dword	_ZN39_INTERNAL_21d2400e_4_k_cu_ae6ae28c_68684cuda3std3__419piecewise_constructE
	.align		8
        /*0040*/ 	.dword	_ZN39_INTERNAL_21d2400e_4_k_cu_ae6ae28c_68684cuda3std3__48in_placeE
	.align		8
        /*0048*/ 	.dword	_ZN39_INTERNAL_21d2400e_4_k_cu_ae6ae28c_68684cuda3std6ranges3__45__cpo4swapE
	.align		8
        /*0050*/ 	.dword	_ZN39_INTERNAL_21d2400e_4_k_cu_ae6ae28c_68684cuda3std6ranges3__45__cpo9iter_moveE
	.align		8
        /*0058*/ 	.dword	_ZN39_INTERNAL_21d2400e_4_k_cu_ae6ae28c_68684cute7productE
	.align		8
        /*0060*/ 	.dword	_ZN39_INTERNAL_21d2400e_4_k_cu_ae6ae28c_68684cute1_E
	.align		8
        /*0068*/ 	.dword	$str$22
	.align		8
        /*0070*/ 	.dword	$str$23


//--------------------- .text._ZN7cutlass13device_kernelINS_4gemm6kernel13GemmUniversalIN4cute5tupleIJiiiiEEENS1_10collective13CollectiveMmaINS1_34MainloopSm90TmaGmmaWarpSpecializedILi5ENS5_IJNS4_1CILi2EEESB_NSA_ILi1EEEEEENS1_35KernelTmaWarpSpecializedCooperativeEEENS5_IJNSA_ILi128EEESG_NSA_ILi32EEEEEENS_10tfloat32_tENS5_IJlSC_lEEESJ_SK_NS4_8TiledMMAINS4_8MMA_AtomIJNS4_4SM904GMMA30MMA_64x128x8_F32TF32TF32_SS_TNILNSO_7ScaleInE1ELSQ_1EEEEEENS4_6LayoutINS5_IJSB_SC_SC_EEENS5_IJSC_NSA_ILi0EEESV_EEEEENS5_IJNS4_10UnderscoreESY_SY_EEEEENS4_23SM90_TMA_LOAD_MULTICASTENS4_14ComposedLayoutINS4_7SwizzleILi3ELi4ELi3EEENS4_18smem_ptr_flag_bitsILi32EEENST_INS5_IJNSA_ILi8EEESH_EEENS5_IJSH_SC_EEEEEEEvNS4_8identityES11_S1B_vS1C_EENS_8epilogue10collective6detail29Sm90TmaWarpSpecializedAdapterINS1F_15DefaultEpilogueISJ_SK_SK_NS1E_6thread17LinearCombinationISJ_Li1EffLNS1J_9ScaleType4KindE0ELNS_15FloatRoundStyleE2ESJ_EENS1_15EpilogueDefaultEEEEEvvEEEEvNT_6ParamsE --------------------------
	.section	.text._ZN7cutlass13device_kernelINS_4gemm6kernel13GemmUniversalIN4cute5tupleIJiiiiEEENS1_10collective13CollectiveMmaINS1_34MainloopSm90TmaGmmaWarpSpecializedILi5ENS5_IJNS4_1CILi2EEESB_NSA_ILi1EEEEEENS1_35KernelTmaWarpSpecializedCooperativeEEENS5_IJNSA_ILi128EEESG_NSA_ILi32EEEEEENS_10tfloat32_tENS5_IJlSC_lEEESJ_SK_NS4_8TiledMMAINS4_8MMA_AtomIJNS4_4SM904GMMA30MMA_64x128x8_F32TF32TF32_SS_TNILNSO_7ScaleInE1ELSQ_1EEEEEENS4_6LayoutINS5_IJSB_SC_SC_EEENS5_IJSC_NSA_ILi0EEESV_EEEEENS5_IJNS4_10UnderscoreESY_SY_EEEEENS4_23SM90_TMA_LOAD_MULTICASTENS4_14ComposedLayoutINS4_7SwizzleILi3ELi4ELi3EEENS4_18smem_ptr_flag_bitsILi32EEENST_INS5_IJNSA_ILi8EEESH_EEENS5_IJSH_SC_EEEEEEEvNS4_8identityES11_S1B_vS1C_EENS_8epilogue10collective6detail29Sm90TmaWarpSpecializedAdapterINS1F_15DefaultEpilogueISJ_SK_SK_NS1E_6thread17LinearCombinationISJ_Li1EffLNS1J_9ScaleType4KindE0ELNS_15FloatRoundStyleE2ESJ_EENS1_15EpilogueDefaultEEEEEvvEEEEvNT_6ParamsE,"ax",@progbits
	.align	128
.text._ZN7cutlass13device_kernelINS_4gemm6kernel13GemmUniversalIN4cute5tupleIJiiiiEEENS1_10collective13CollectiveMmaINS1_34MainloopSm90TmaGmmaWarpSpecializedILi5ENS5_IJNS4_1CILi2EEESB_NSA_ILi1EEEEEENS1_35KernelTmaWarpSpecializedCooperativeEEENS5_IJNSA_ILi128EEESG_NSA_ILi32EEEEEENS_10tfloat32_tENS5_IJlSC_lEEESJ_SK_NS4_8TiledMMAINS4_8MMA_AtomIJNS4_4SM904GMMA30MMA_64x128x8_F32TF32TF32_SS_TNILNSO_7ScaleInE1ELSQ_1EEEEEENS4_6LayoutINS5_IJSB_SC_SC_EEENS5_IJSC_NSA_ILi0EEESV_EEEEENS5_IJNS4_10UnderscoreESY_SY_EEEEENS4_23SM90_TMA_LOAD_MULTICASTENS4_14ComposedLayoutINS4_7SwizzleILi3ELi4ELi3EEENS4_18smem_ptr_flag_bitsILi32EEENST_INS5_IJNSA_ILi8EEESH_EEENS5_IJSH_SC_EEEEEEEvNS4_8identityES11_S1B_vS1C_EENS_8epilogue10collective6detail29Sm90TmaWarpSpecializedAdapterINS1F_15DefaultEpilogueISJ_SK_SK_NS1E_6thread17LinearCombinationISJ_Li1EffLNS1J_9ScaleType4KindE0ELNS_15FloatRoundStyleE2ESJ_EENS1_15EpilogueDefaultEEEEEvvEEEEvNT_6ParamsE:
        .type           _ZN7cutlass13device_kernelINS_4gemm6kernel13GemmUniversalIN4cute5tupleIJiiiiEEENS1_10collective13CollectiveMmaINS1_34MainloopSm90TmaGmmaWarpSpecializedILi5ENS5_IJNS4_1CILi2EEESB_NSA_ILi1EEEEEENS1_35KernelTmaWarpSpecializedCooperativeEEENS5_IJNSA_ILi128EEESG_NSA_ILi32EEEEEENS_10tfloat32_tENS5_IJlSC_lEEESJ_SK_NS4_8TiledMMAINS4_8MMA_AtomIJNS4_4SM904GMMA30MMA_64x128x8_F32TF32TF32_SS_TNILNSO_7ScaleInE1ELSQ_1EEEEEENS4_6LayoutINS5_IJSB_SC_SC_EEENS5_IJSC_NSA_ILi0EEESV_EEEEENS5_IJNS4_10UnderscoreESY_SY_EEEEENS4_23SM90_TMA_LOAD_MULTICASTENS4_14ComposedLayoutINS4_7SwizzleILi3ELi4ELi3EEENS4_18smem_ptr_flag_bitsILi32EEENST_INS5_IJNSA_ILi8EEESH_EEENS5_IJSH_SC_EEEEEEEvNS4_8identityES11_S1B_vS1C_EENS_8epilogue10collective6detail29Sm90TmaWarpSpecializedAdapterINS1F_15DefaultEpilogueISJ_SK_SK_NS1E_6thread17LinearCombinationISJ_Li1EffLNS1J_9ScaleType4KindE0ELNS_15FloatRoundStyleE2ESJ_EENS1_15EpilogueDefaultEEEEEvvEEEEvNT_6ParamsE,@function
        .size           _ZN7cutlass13device_kernelINS_4gemm6kernel13GemmUniversalIN4cute5tupleIJiiiiEEENS1_10collective13CollectiveMmaINS1_34MainloopSm90TmaGmmaWarpSpecializedILi5ENS5_IJNS4_1CILi2EEESB_NSA_ILi1EEEEEENS1_35KernelTmaWarpSpecializedCooperativeEEENS5_IJNSA_ILi128EEESG_NSA_ILi32EEEEEENS_10tfloat32_tENS5_IJlSC_lEEESJ_SK_NS4_8TiledMMAINS4_8MMA_AtomIJNS4_4SM904GMMA30MMA_64x128x8_F32TF32TF32_SS_TNILNSO_7ScaleInE1ELSQ_1EEEEEENS4_6LayoutINS5_IJSB_SC_SC_EEENS5_IJSC_NSA_ILi0EEESV_EEEEENS5_IJNS4_10UnderscoreESY_SY_EEEEENS4_23SM90_TMA_LOAD_MULTICASTENS4_14ComposedLayoutINS4_7SwizzleILi3ELi4ELi3EEENS4_18smem_ptr_flag_bitsILi32EEENST_INS5_IJNSA_ILi8EEESH_EEENS5_IJSH_SC_EEEEEEEvNS4_8identityES11_S1B_vS1C_EENS_8epilogue10collective6detail29Sm90TmaWarpSpecializedAdapterINS1F_15DefaultEpilogueISJ_SK_SK_NS1E_6thread17LinearCombinationISJ_Li1EffLNS1J_9ScaleType4KindE0ELNS_15FloatRoundStyleE2ESJ_EENS1_15EpilogueDefaultEEEEEvvEEEEvNT_6ParamsE,(.L_x_199 - _ZN7cutlass13device_kernelINS_4gemm6kernel13GemmUniversalIN4cute5tupleIJiiiiEEENS1_10collective13CollectiveMmaINS1_34MainloopSm90TmaGmmaWarpSpecializedILi5ENS5_IJNS4_1CILi2EEESB_NSA_ILi1EEEEEENS1_35KernelTmaWarpSpecializedCooperativeEEENS5_IJNSA_ILi128EEESG_NSA_ILi32EEEEEENS_10tfloat32_tENS5_IJlSC_lEEESJ_SK_NS4_8TiledMMAINS4_8MMA_AtomIJNS4_4SM904GMMA30MMA_64x128x8_F32TF32TF32_SS_TNILNSO_7ScaleInE1ELSQ_1EEEEEENS4_6LayoutINS5_IJSB_SC_SC_EEENS5_IJSC_NSA_ILi0EEESV_EEEEENS5_IJNS4_10UnderscoreESY_SY_EEEEENS4_23SM90_TMA_LOAD_MULTICASTENS4_14ComposedLayoutINS4_7SwizzleILi3ELi4ELi3EEENS4_18smem_ptr_flag_bitsILi32EEENST_INS5_IJNSA_ILi8EEESH_EEENS5_IJSH_SC_EEEEEEEvNS4_8identityES11_S1B_vS1C_EENS_8epilogue10collective6detail29Sm90TmaWarpSpecializedAdapterINS1F_15DefaultEpilogueISJ_SK_SK_NS1E_6thread17LinearCombinationISJ_Li1EffLNS1J_9ScaleType4KindE0ELNS_15FloatRoundStyleE2ESJ_EENS1_15EpilogueDefaultEEEEEvvEEEEvNT_6ParamsE)
        .other          _ZN7cutlass13device_kernelINS_4gemm6kernel13GemmUniversalIN4cute5tupleIJiiiiEEENS1_10collective13CollectiveMmaINS1_34MainloopSm90TmaGmmaWarpSpecializedILi5ENS5_IJNS4_1CILi2EEESB_NSA_ILi1EEEEEENS1_35KernelTmaWarpSpecializedCooperativeEEENS5_IJNSA_ILi128EEESG_NSA_ILi32EEEEEENS_10tfloat32_tENS5_IJlSC_lEEESJ_SK_NS4_8TiledMMAINS4_8MMA_AtomIJNS4_4SM904GMMA30MMA_64x128x8_F32TF32TF32_SS_TNILNSO_7ScaleInE1ELSQ_1EEEEEENS4_6LayoutINS5_IJSB_SC_SC_EEENS5_IJSC_NSA_ILi0EEESV_EEEEENS5_IJNS4_10UnderscoreESY_SY_EEEEENS4_23SM90_TMA_LOAD_MULTICASTENS4_14ComposedLayoutINS4_7SwizzleILi3ELi4ELi3EEENS4_18smem_ptr_flag_bitsILi32EEENST_INS5_IJNSA_ILi8EEESH_EEENS5_IJSH_SC_EEEEEEEvNS4_8identityES11_S1B_vS1C_EENS_8epilogue10collective6detail29Sm90TmaWarpSpecializedAdapterINS1F_15DefaultEpilogueISJ_SK_SK_NS1E_6thread17LinearCombinationISJ_Li1EffLNS1J_9ScaleType4KindE0ELNS_15FloatRoundStyleE2ESJ_EENS1_15EpilogueDefaultEEEEEvvEEEEvNT_6ParamsE,@"STO_CUDA_ENTRY STV_DEFAULT"
_ZN7cutlass13device_kernelINS_4gemm6kernel13GemmUniversalIN4cute5tupleIJiiiiEEENS1_10collective13CollectiveMmaINS1_34MainloopSm90TmaGmmaWarpSpecializedILi5ENS5_IJNS4_1CILi2EEESB_NSA_ILi1EEEEEENS1_35KernelTmaWarpSpecializedCooperativeEEENS5_IJNSA_ILi128EEESG_NSA_ILi32EEEEEENS_10tfloat32_tENS5_IJlSC_lEEESJ_SK_NS4_8TiledMMAINS4_8MMA_AtomIJNS4_4SM904GMMA30MMA_64x128x8_F32TF32TF32_SS_TNILNSO_7ScaleInE1ELSQ_1EEEEEENS4_6LayoutINS5_IJSB_SC_SC_EEENS5_IJSC_NSA_ILi0EEESV_EEEEENS5_IJNS4_10UnderscoreESY_SY_EEEEENS4_23SM90_TMA_LOAD_MULTICASTENS4_14ComposedLayoutINS4_7SwizzleILi3ELi4ELi3EEENS4_18smem_ptr_flag_bitsILi32EEENST_INS5_IJNSA_ILi8EEESH_EEENS5_IJSH_SC_EEEEEEEvNS4_8identityES11_S1B_vS1C_EENS_8epilogue10collective6detail29Sm90TmaWarpSpecializedAdapterINS1F_15DefaultEpilogueISJ_SK_SK_NS1E_6thread17LinearCombinationISJ_Li1EffLNS1J_9ScaleType4KindE0ELNS_15FloatRoundStyleE2ESJ_EENS1_15EpilogueDefaultEEEEEvvEEEEvNT_6ParamsE:
[----:B------:R-:W0:Y:S01]  /*0000*/  LDC R1, c[0x0][0x28] ;  /* 0x00000a00ff017b82 */ /* 0x000e220000000800 */
[----:B------:R-:W1:Y:S01]  /*0010*/  S2R R95, SR_TID.X ;  /* 0x00000000005f7919 */ /* 0x000e620000002100 */
[----:B------:R-:W-:Y:S01]  /*0020*/  ELECT P0, URZ, PT ;  /* 0x00000000003f782f */ /* 0x000fe20003800000 */
[----:B------:R-:W-:Y:S01]  /*0030*/  BSSY B0, `(.L_x_0) ;  /* 0x000000f000007945 */ /* 0x000fe20003800000 */
[--C-:B-1----:R-:W-:Y:S02]  /*0040*/  SHF.R.U32.HI R0, RZ, 0x5, R95.reuse ;  /* 0x00000005ff007819 */ /* 0x102fe4000001165f */
[----:B------:R-:W-:-:S03]  /*0050*/  SHF.R.U32.HI R7, RZ, 0x7, R95 ;  /* 0x00000007ff077819 */ /* 0x000fc6000001165f */
[----:B------:R-:W1:Y:S04]  /*0060*/  SHFL.IDX PT, R3, R0, RZ, 0x1f ;  /* 0x00001fff00037589 */ /* 0x000e6800000e0000 */
[----:B------:R2:W3:Y:S01]  /*0070*/  SHFL.IDX PT, R2, R7, RZ, 0x1f ;  /* 0x00001fff07027589 */ /* 0x0004e200000e0000 */
[----:B-1----:R-:W-:-:S13]  /*0080*/  ISETP.NE.OR P0, PT, R3, RZ, !P0 ;  /* 0x000000ff0300720c */ /* 0x002fda0004705670 */
[----:B0-23--:R-:W-:Y:S05]  /*0090*/  @P0 BRA `(.L_x_1) ;  /* 0x0000000000200947 */ /* 0x00dfea0003800000 */
[----:B------:R-:W-:Y:S02]  /*00a0*/  ULDC.64 UR4, c[0x0][0x198] ;  /* 0x0000660000047ab9 */ /* 0x000fe40000000a00 */
[----:B------:R-:W-:Y:S02]  /*00b0*/  UIADD3 UR6, UP0, UR4, 0xf0, URZ ;  /* 0x000000f004067890 */ /* 0x000fe4000ff1e03f */
[----:B------:R-:W-:Y:S02]  /*00c0*/  UIADD3 UR4, UP1, UR4, 0x1f0, URZ ;  /* 0x000001f004047890 */ /* 0x000fe4000ff3e03f */
[----:B------:R-:W-:Y:S02]  /*00d0*/  UIADD3.X UR7, URZ, UR5, URZ, UP0, !UPT ;  /* 0x000000053f077290 */ /* 0x000fe400087fe43f */
[----:B------:R-:W-:-:S07]  /*00e0*/  UIADD3.X UR5, URZ, UR5, URZ, UP1, !UPT ;  /* 0x000000053f057290 */ /* 0x000fce0008ffe43f */
[----:B------:R0:W-:Y:S02]  /*00f0*/  UTMACCTL.PF [UR6] ;  /* 0x00000000060079b9 */ /* 0x0001e40008040000 */
[----:B------:R0:W-:Y:S02]  /*0100*/  UTMACCTL.PF [UR4] ;  /* 0x00000000040079b9 */ /* 0x0001e40008040000 */
[----:B0-----:R-:W-:Y:S01]  /*0110*/  NOP ;  /* 0x0000000000007918 */ /* 0x001fe20000000000 */
.L_x_1:
[----:B------:R-:W-:Y:S05]  /*0120*/  BSYNC B0 ;  /* 0x0000000000007941 */ /* 0x000fea0003800000 */
.L_x_0:
[----:B------:R-:W0:Y:S02]  /*0130*/  SHFL.IDX PT, R5, R0, RZ, 0x1f ;  /* 0x00001fff00057589 */ /* 0x000e2400000e0000 */
[----:B0-----:R-:W-:-:S13]  /*0140*/  ISETP.NE.AND P0, PT, R5, RZ, PT ;  /* 0x000000ff0500720c */ /* 0x001fda0003f05270 */
[----:B------:R-:W-:Y:S05]  /*0150*/  @P0 BRA `(.L_x_2) ;  /* 0x0000000000600947 */ /* 0x000fea0003800000 */
[----:B------:R-:W0:Y:S01]  /*0160*/  S2UR UR8, SR_CgaCtaId ;  /* 0x00000000000879c3 */ /* 0x000e220000008800 */
[----:B------:R-:W-:Y:S01]  /*0170*/  UMOV UR4, 0x400 ;  /* 0x0000040000047882 */ /* 0x000fe20000000000 */
[----:B------:R-:W-:Y:S01]  /*0180*/  UMOV UR5, 0x1 ;  /* 0x0000000100057882 */ /* 0x000fe20000000000 */
[----:B------:R-:W-:Y:S01]  /*0190*/  UMOV UR6, 0x6 ;  /* 0x0000000600067882 */ /* 0x000fe20000000000 */
[----:B------:R-:W-:Y:S01]  /*01a0*/  ELECT P0, URZ, PT ;  /* 0x00000000003f782f */ /* 0x000fe20003800000 */
[----:B------:R-:W-:-:S04]  /*01b0*/  UIADD3 UR6, -UR6, 0x100000, URZ ;  /* 0x0010000006067890 */ /* 0x000fc8000fffe13f */
[----:B------:R-:W-:Y:S02]  /*01c0*/  USHF.L.U32 UR7, UR6, 0xb, URZ ;  /* 0x0000000b06077899 */ /* 0x000fe4000800063f */
[----:B------:R-:W-:Y:S02]  /*01d0*/  USHF.L.U32 UR6, UR6, 0x1, URZ ;  /* 0x0000000106067899 */ /* 0x000fe4000800063f */
[----:B0-----:R-:W-:Y:S02]  /*01e0*/  ULEA UR8, UR8, UR4, 0x18 ;  /* 0x0000000408087291 */ /* 0x001fe4000f8ec03f */
[----:B------:R-:W-:-:S04]  /*01f0*/  UIADD3 UR4, -UR5, 0x100000, URZ ;  /* 0x0010000005047890 */ /* 0x000fc8000fffe13f */
[----:B------:R-:W-:Y:S02]  /*0200*/  USHF.L.U32 UR5, UR4, 0xb, URZ ;  /* 0x0000000b04057899 */ /* 0x000fe4000800063f */
[----:B------:R-:W-:Y:S01]  /*0210*/  USHF.L.U32 UR4, UR4, 0x1, URZ ;  /* 0x0000000104047899 */ /* 0x000fe2000800063f */
[----:B------:R-:W0:Y:S11]  /*0220*/  FENCE.VIEW.ASYNC.S ;  /* 0x00000000000073c6 */ /* 0x000e360000000000 */
[----:B0-----:R0:W1:Y:S01]  /*0230*/  SYNCS.EXCH.64 URZ, [UR8], UR4 ;  /* 0x00000004083f75b2 */ /* 0x0010620008000100 */
[----:B------:R0:W2:Y:S01]  /*0240*/  SYNCS.EXCH.64 URZ, [UR8+0x28], UR6 ;  /* 0x00002806083f75b2 */ /* 0x0000a20008000100 */
[----:B------:R0:W3:Y:S01]  /*0250*/  SYNCS.EXCH.64 URZ, [UR8+0x8], UR4 ;  /* 0x00000804083f75b2 */ /* 0x0000e20008000100 */
[----:B------:R0:W4:Y:S01]  /*0260*/  SYNCS.EXCH.64 URZ, [UR8+0x30], UR6 ;  /* 0x00003006083f75b2 */ /* 0x0001220008000100 */
[----:B------:R0:W0:Y:S01]  /*0270*/  SYNCS.EXCH.64 URZ, [UR8+0x10], UR4 ;  /* 0x00001004083f75b2 */ /* 0x0000220008000100 */
[----:B------:R0:W0:Y:S01]  /*0280*/  SYNCS.EXCH.64 URZ, [UR8+0x38], UR6 ;  /* 0x00003806083f75b2 */ /* 0x0000220008000100 */
[----:B------:R0:W0:Y:S01]  /*0290*/  SYNCS.EXCH.64 URZ, [UR8+0x18], UR4 ;  /* 0x00001804083f75b2 */ /* 0x0000220008000100 */
[----:B------:R0:W0:Y:S01]  /*02a0*/  SYNCS.EXCH.64 URZ, [UR8+0x40], UR6 ;  /* 0x00004006083f75b2 */ /* 0x0000220008000100 */
[----:B------:R0:W0:Y:S01]  /*02b0*/  SYNCS.EXCH.64 URZ, [UR8+0x20], UR4 ;  /* 0x00002004083f75b2 */ /* 0x0000220008000100 */
[----:B------:R0:W0:Y:S01]  /*02c0*/  SYNCS.EXCH.64 URZ, [UR8+0x48], UR6 ;  /* 0x00004806083f75b2 */ /* 0x0000220008000100 */
[----:B------:R-:W-:Y:S01]  /*02d0*/  NOP ;  /* 0x0000000000007918 */ /* 0x000fe20000000000 */
.L_x_2:
[----:B------:R-:W-:Y:S01]  /*02e0*/  SHF.R.S32.HI R4, RZ, 0x1f, R95 ;  /* 0x0000001fff047819 */ /* 0x000fe2000001145f */
[----:B------:R-:W5:Y:S01]  /*02f0*/  SHFL.IDX PT, R0, R0, RZ, 0x1f ;  /* 0x00001fff00007589 */ /* 0x000f6200000e0000 */
[----:B0-----:R-:W0:Y:S01]  /*0300*/  S2UR UR8, SR_CTAID.X ;  /* 0x00000000000879c3 */ /* 0x001e220000002500 */
[----:B------:R-:W-:Y:S02]  /*0310*/  ELECT P0, URZ, PT ;  /* 0x00000000003f782f */ /* 0x000fe40003800000 */
[----:B------:R-:W-:Y:S01]  /*0320*/  LEA.HI R4, R4, R95, RZ, 0x7 ;  /* 0x0000005f04047211 */ /* 0x000fe200078f38ff */
[----:B------:R-:W-:Y:S01]  /*0330*/  ULDC UR4, c[0x0][0x150] ;  /* 0x0000540000047ab9 */ /* 0x000fe20000000800 */
[----:B------:R-:W-:Y:S01]  /*0340*/  SHF.R.S32.HI R6, RZ, 0x1f, R5 ;  /* 0x0000001fff067819 */ /* 0x000fe20000011405 */
[----:B------:R-:W-:Y:S01]  /*0350*/  NOP ;  /* 0x0000000000007918 */ /* 0x000fe20000000000 */
[----:B------:R-:W-:Y:S01]  /*0360*/  LOP3.LUT R4, R4, 0xffffff80, RZ, 0xc0, !PT ;  /* 0xffffff8004047812 */ /* 0x000fe200078ec0ff */
[----:B------:R-:W-:Y:S01]  /*0370*/  NOP ;  /* 0x0000000000007918 */ /* 0x000fe20000000000 */
[----:B------:R-:W-:Y:S01]  /*0380*/  LEA.HI R6, R6, R5, RZ, 0x2 ;  /* 0x0000000506067211 */ /* 0x000fe200078f10ff */
[----:B------:R-:W1:Y:S01]  /*0390*/  LDC R11, c[0x0][0x144] ;  /* 0x00005100ff0b7b82 */ /* 0x000e620000000800 */
[----:B------:R-:W-:Y:S01]  /*03a0*/  IMAD.MOV.U32 R22, RZ, RZ, 0x1 ;  /* 0x00000001ff167424 */ /* 0x000fe200078e00ff */
[----:B------:R-:W-:Y:S01]  /*03b0*/  ISETP.NE.AND P3, PT, R2, RZ, PT ;  /* 0x000000ff0200720c */ /* 0x000fe20003f65270 */
[----:B------:R-:W-:Y:S01]  /*03c0*/  IMAD.IADD R8, R95, 0x1, -R4 ;  /* 0x000000015f087824 */ /* 0x000fe200078e0a04 */
[----:B------:R-:W-:Y:S01]  /*03d0*/  LOP3.LUT R6, R6, 0x3ffffffc, RZ, 0xc0, !PT ;  /* 0x3ffffffc06067812 */ /* 0x000fe200078ec0ff */
[----:B------:R-:W2:Y:S03]  /*03e0*/  S2R R4, SR_CTAID.Y ;  /* 0x0000000000047919 */ /* 0x000ea60000002600 */
[----:B------:R-:W-:Y:S01]  /*03f0*/  SHF.R.S32.HI R9, RZ, 0x1f, R8 ;  /* 0x0000001fff097819 */ /* 0x000fe20000011408 */
[----:B------:R-:W-:Y:S01]  /*0400*/  IMAD.IADD R6, R5, 0x1, -R6 ;  /* 0x0000000105067824 */ /* 0x000fe200078e0a06 */
[----:B------:R-:W3:Y:S02]  /*0410*/  LDC R13, c[0x0][0x140] ;  /* 0x00005000ff0d7b82 */ /* 0x000ee40000000800 */
[----:B------:R-:W-:-:S02]  /*0420*/  LEA.HI R9, R9, R8, RZ, 0x3 ;  /* 0x0000000809097211 */ /* 0x000fc400078f18ff */
[----:B-----5:R-:W-:Y:S02]  /*0430*/  ISETP.NE.OR P0, PT, R0, RZ, !P0 ;  /* 0x000000ff0000720c */ /* 0x020fe40004705670 */
[--C-:B------:R-:W-:Y:S02]  /*0440*/  SHF.R.S32.HI R0, RZ, 0x3, R9.reuse ;  /* 0x00000003ff007819 */ /* 0x100fe40000011409 */
[----:B0-----:R-:W-:Y:S02]  /*0450*/  I2FP.F32.U32 R10, UR8 ;  /* 0x00000008000a7c45 */ /* 0x001fe40008201000 */
[----:B------:R-:W-:-:S03]  /*0460*/  SHF.R.S32.HI R9, RZ, 0x1f, R9 ;  /* 0x0000001fff097819 */ /* 0x000fc60000011409 */
[----:B------:R-:W-:Y:S01]  /*0470*/  FMUL R10, R10, UR4 ;  /* 0x000000040a0a7c20 */ /* 0x000fe20008400000 */
[----:B------:R-:W-:Y:S01]  /*0480*/  LEA.HI R9, R9, R0, RZ, 0x2 ;  /* 0x0000000009097211 */ /* 0x000fe200078f10ff */
[----:B------:R-:W-:Y:S02]  /*0490*/  ULDC UR4, c[0x0][0x154] ;  /* 0x0000550000047ab9 */ /* 0x000fe40000000800 */
[----:B------:R-:W-:Y:S01]  /*04a0*/  VOTEU.ALL UP0, P0 ;  /* 0x00000000003f7886 */ /* 0x000fe20000000000 */
[----:B------:R-:W-:Y:S01]  /*04b0*/  LOP3.LUT R9, R9, 0xfffffffc, RZ, 0xc0, !PT ;  /* 0xfffffffc09097812 */ /* 0x000fe200078ec0ff */
[----:B------:R-:W0:Y:S01]  /*04c0*/  F2I.U32.TRUNC.NTZ R10, R10 ;  /* 0x0000000a000a7305 */ /* 0x000e22000020f000 */
[----:B------:R-:W-:Y:S02]  /*04d0*/  VOTEU.ALL UP1, P0 ;  /* 0x00000000003f7886 */ /* 0x000fe40000020000 */
[----:B------:R-:W5:Y:S01]  /*04e0*/  @!UP0 S2UR UR7, SR_CgaCtaId ;  /* 0x00000000000789c3 */ /* 0x000f620000008800 */
[----:B------:R-:W-:Y:S01]  /*04f0*/  IMAD.IADD R9, R0, 0x1, -R9 ;  /* 0x0000000100097824 */ /* 0x000fe200078e0a09 */
[----:B------:R-:W-:Y:S01]  /*0500*/  SHF.R.S32.HI R0, RZ, 0x1f, R3 ;  /* 0x0000001fff007819 */ /* 0x000fe20000011403 */
[----:B------:R-:W-:Y:S01]  /*0510*/  @!UP0 UMOV UR6, 0x400 ;  /* 0x0000040000068882 */ /* 0x000fe20000000000 */
[----:B---3--:R-:W-:Y:S01]  /*0520*/  ISETP.EQ.U32.AND P2, PT, R13, 0x1, PT ;  /* 0x000000010d00780c */ /* 0x008fe20003f42070 */
[----:B------:R-:W-:Y:S01]  /*0530*/  IMAD R19, R6, 0x4, R9 ;  /* 0x0000000406137824 */ /* 0x000fe200078e0209 */
[----:B--2---:R-:W-:-:S02]  /*0540*/  I2FP.F32.U32 R12, R4 ;  /* 0x00000004000c7245 */ /* 0x004fc40000201000 */
[----:B------:R-:W2:Y:S01]  /*0550*/  LDC R9, c[0x0][0x148] ;  /* 0x00005200ff097b82 */ /* 0x000ea20000000800 */
[----:B------:R-:W-:Y:S02]  /*0560*/  LEA.HI R0, R0, R3, RZ, 0x2 ;  /* 0x0000000300007211 */ /* 0x000fe400078f10ff */
[----:B------:R-:W-:Y:S01]  /*0570*/  LEA.HI R6, R19, R19, RZ, 0x1 ;  /* 0x0000001313067211 */ /* 0x000fe200078f08ff */
[----:B0-----:R-:W-:Y:S02]  /*0580*/  IMAD.MOV R14, RZ, RZ, -R10 ;  /* 0x000000ffff0e7224 */ /* 0x001fe400078e0a0a */
[----:B------:R-:W-:Y:S01]  /*0590*/  FMUL R12, R12, UR4 ;  /* 0x000000040c0c7c20 */ /* 0x000fe20008400000 */
[----:B------:R-:W-:Y:S01]  /*05a0*/  LOP3.LUT R0, R0, 0xfffffffc, RZ, 0xc0, !PT ;  /* 0xfffffffc00007812 */ /* 0x000fe200078ec0ff */
[----:B------:R-:W-:Y:S01]  /*05b0*/  UMOV UR4, 0x20 ;  /* 0x0000002000047882 */ /* 0x000fe20000000000 */
[----:B------:R-:W-:Y:S01]  /*05c0*/  LOP3.LUT R10, R6, 0xfffffffe, RZ, 0xc0, !PT ;  /* 0xfffffffe060a7812 */ /* 0x000fe200078ec0ff */
[----:B-1----:R-:W-:Y:S01]  /*05d0*/  IMAD R6, R11, R14, UR8 ;  /* 0x000000080b067e24 */ /* 0x002fe2000f8e020e */
[----:B------:R-:W-:-:S04]  /*05e0*/  @!UP0 UIADD3 UR4, -UR4, 0x100000, URZ ;  /* 0x0010000004048890 */ /* 0x000fc8000fffe13f */
[----:B------:R-:W-:Y:S02]  /*05f0*/  @!UP0 USHF.L.U32 UR5, UR4, 0xb, URZ ;  /* 0x0000000b04058899 */ /* 0x000fe4000800063f */
[----:B------:R-:W-:Y:S01]  /*0600*/  @!UP0 USHF.L.U32 UR4, UR4, 0x1, URZ ;  /* 0x0000000104048899 */ /* 0x000fe2000800063f */
[----:B------:R-:W0:Y:S01]  /*0610*/  F2I.U32.TRUNC.NTZ R12, R12 ;  /* 0x0000000c000c7305 */ /* 0x000e22000020f000 */
[----:B------:R-:W-:Y:S02]  /*0620*/  IMAD.IADD R3, R3, 0x1, -R0 ;  /* 0x0000000103037824 */ /* 0x000fe400078e0a00 */
[C---:B------:R-:W-:Y:S02]  /*0630*/  IMAD.IADD R11, R19.reuse, 0x1, -R10 ;  /* 0x00000001130b7824 */ /* 0x040fe400078e0a0a */
[----:B------:R-:W-:Y:S01]  /*0640*/  IMAD.SHL.U32 R10, R19, 0x4, RZ ;  /* 0x00000004130a7824 */ /* 0x000fe200078e00ff */
[----:B-----5:R-:W-:Y:S01]  /*0650*/  @!UP0 ULEA UR6, UR7, UR6, 0x18 ;  /* 0x0000000607068291 */ /* 0x020fe2000f8ec03f */
[----:B------:R-:W-:Y:S01]  /*0660*/  ISETP.NE.AND P1, PT, R3, 0x3, PT ;  /* 0x000000030300780c */ /* 0x000fe20003f25270 */
[----:B------:R-:W-:Y:S01]  /*0670*/  VOTEU.ALL UP0, P0 ;  /* 0x00000000003f7886 */ /* 0x000fe20000000000 */
[----:B------:R-:W-:-:S02]  /*0680*/  ISETP.NE.AND P4, PT, R11, R6, PT ;  /* 0x000000060b00720c */ /* 0x000fc40003f85270 */
[----:B------:R-:W-:Y:S02]  /*0690*/  LOP3.LUT R19, R19, 0xc, R10, 0x78, !PT ;  /* 0x0000000c13137812 */ /* 0x000fe400078e780a */
[----:B------:R-:W-:Y:S01]  /*06a0*/  LOP3.LUT P0, RZ, R8, 0x7, RZ, 0xc0, !PT ;  /* 0x0000000708ff7812 */ /* 0x000fe2000780c0ff */
[C---:B------:R-:W-:Y:S01]  /*06b0*/  VIADD R8, R2.reuse, 0xffffffff ;  /* 0xffffffff02087836 */ /* 0x040fe20000000000 */
[----:B------:R-:W-:Y:S01]  /*06c0*/  ISETP.EQ.OR P1, PT, R3, RZ, !P1 ;  /* 0x000000ff0300720c */ /* 0x000fe20004f22670 */
[----:B0-----:R-:W-:Y:S01]  /*06d0*/  IMAD.MOV R23, RZ, RZ, -R12 ;  /* 0x000000ffff177224 */ /* 0x001fe200078e0a0c */
[----:B------:R-:W-:Y:S01]  /*06e0*/  ISETP.LT.U32.AND P0, PT, R19, 0x4, !P0 ;  /* 0x000000041300780c */ /* 0x000fe20004701070 */
[----:B------:R-:W0:Y:S02]  /*06f0*/  FENCE.VIEW.ASYNC.S ;  /* 0x00000000000073c6 */ /* 0x000e240000000000 */
[----:B0-----:R0:W1:Y:S01]  /*0700*/  @!UP0 SYNCS.EXCH.64 URZ, [UR6+0x60], UR4 ;  /* 0x00006004063f85b2 */ /* 0x0010620008000100 */
[----:B------:R-:W-:Y:S01]  /*0710*/  ISETP.EQ.AND P1, PT, R2, RZ, P1 ;  /* 0x000000ff0200720c */ /* 0x000fe20000f22270 */
[----:B--2---:R-:W-:Y:S01]  /*0720*/  IMAD R11, R9, R23, R4 ;  /* 0x00000017090b7224 */ /* 0x004fe200078e0204 */
[----:B------:R-:W-:-:S02]  /*0730*/  ISETP.GE.U32.AND P6, PT, R8, 0x2, PT ;  /* 0x000000020800780c */ /* 0x000fc40003fc6070 */
[----:B------:R-:W-:Y:S02]  /*0740*/  @P4 LEA.HI R0, R19, R19, RZ, 0x1 ;  /* 0x0000001313004211 */ /* 0x000fe400078f08ff */
[----:B------:R-:W-:Y:S02]  /*0750*/  SEL R18, RZ, 0x1, !P1 ;  /* 0x00000001ff127807 */ /* 0x000fe40004800000 */
[----:B------:R-:W-:Y:S02]  /*0760*/  @P4 SHF.R.S32.HI R0, RZ, 0x1, R0 ;  /* 0x00000001ff004819 */ /* 0x000fe40000011400 */
[----:B------:R-:W-:Y:S02]  /*0770*/  SEL R18, R18, 0x2, P6 ;  /* 0x0000000212127807 */ /* 0x000fe40003000000 */
[----:B------:R-:W-:Y:S02]  /*0780*/  @P4 ISETP.NE.AND P5, PT, R0, R11, PT ;  /* 0x0000000b0000420c */ /* 0x000fe40003fa5270 */
[----:B------:R-:W-:Y:S01]  /*0790*/  SEL R11, RZ, 0x1, !P0 ;  /* 0x00000001ff0b7807 */ /* 0x000fe20004000000 */
[----:B------:R0:W2:Y:S01]  /*07a0*/  @!UP1 SYNCS.EXCH.64 URZ, [UR6+0x68], UR4 ;  /* 0x00006804063f95b2 */ /* 0x0000a20008000100 */
[----:B------:R-:W-:Y:S01]  /*07b0*/  @P4 SEL R22, RZ, 0x1, P5 ;  /* 0x00000001ff164807 */ /* 0x000fe20002800000 */
[----:B------:R-:W-:Y:S01]  /*07c0*/  NOP ;  /* 0x0000000000007918 */ /* 0x000fe20000000000 */
[----:B------:R-:W-:-:S02]  /*07d0*/  LOP3.LUT R0, R95, 0x7f, RZ, 0xc0, !PT ;  /* 0x0000007f5f007812 */ /* 0x000fc400078ec0ff */
[----:B------:R-:W-:Y:S01]  /*07e0*/  LOP3.LUT R22, R22, R11, RZ, 0xc0, !PT ;  /* 0x0000000b16167212 */ /* 0x000fe200078ec0ff */
[----:B01----:R-:W-:Y:S06]  /*07f0*/  @!P2 BRA `(.L_x_3) ;  /* 0x000000000008a947 */ /* 0x003fec0003800000 */
[----:B--2-4-:R-:W-:Y:S01]  /*0800*/  UCGABAR_ARV ;  /* 0x00000000000079c7 */ /* 0x014fe20008000000 */
[----:B------:R-:W-:Y:S05]  /*0810*/  BRA `(.L_x_4) ;  /* 0x0000000000047947 */ /* 0x000fea0003800000 */
.L_x_3:
[----:B--2-4-:R-:W-:Y:S01]  /*0820*/  NOP ;  /* 0x0000000000007918 */ /* 0x014fe20000000000 */
.L_x_4:
[----:B------:R-:W0:Y:S01]  /*0830*/  LDC R2, c[0x0][0x65c] ;  /* 0x00019700ff027b82 */ /* 0x000e220000000800 */
[----:B------:R-:W-:Y:S02]  /*0840*/  IMAD.U32 R10, RZ, RZ, UR8 ;  /* 0x00000008ff0a7e24 */ /* 0x000fe4000f8e00ff */
[----:B------:R-:W-:Y:S01]  /*0850*/  IMAD.MOV.U32 R11, RZ, RZ, RZ ;  /* 0x000000ffff0b7224 */ /* 0x000fe200078e00ff */
[----:B0-----:R-:W-:-:S04]  /*0860*/  ISETP.NE.AND P1, PT, R2, 0x1, PT ;  /* 0x000000010200780c */ /* 0x001fc80003f25270 */
[----:B------:R-:W-:-:S09]  /*0870*/  P2R R5, PR, RZ, 0x2 ;  /* 0x00000002ff057803 */ /* 0x000fd20000000000 */
[----:B------:R-:W0:Y:S01]  /*0880*/  @P1 LDC R17, c[0x0][0x10] ;  /* 0x00000400ff111b82 */ /* 0x000e220000000800 */
[----:B------:R-:W-:Y:S02]  /*0890*/  @P1 IMAD.MOV.U32 R5, RZ, RZ, RZ ;  /* 0x000000ffff051224 */ /* 0x000fe400078e00ff */
[----:B------:R-:W-:-:S05]  /*08a0*/  @P1 IMAD.MOV.U32 R15, RZ, RZ, RZ ;  /* 0x000000ffff0f1224 */ /* 0x000fca00078e00ff */
[----:B------:R-:W1:Y:S01]  /*08b0*/  @!P1 LDC R13, c[0x0][0xc] ;  /* 0x00000300ff0d9b82 */ /* 0x000e620000000800 */
[----:B------:R-:W-:Y:S01]  /*08c0*/  ULDC UR4, c[0x0][0xc] ;  /* 0x0000030000047ab9 */ /* 0x000fe20000000800 */
[----:B------:R-:W-:Y:S01]  /*08d0*/  ULDC UR5, c[0x0][0x10] ;  /* 0x0000040000057ab9 */ /* 0x000fe20000000800 */
[----:B------:R-:W-:Y:S01]  /*08e0*/  ULDC UR6, c[0x0][0x14] ;  /* 0x0000050000067ab9 */ /* 0x000fe20000000800 */
[----:B------:R-:W-:-:S04]  /*08f0*/  UIMAD.WIDE.U32 UR4, UR4, UR5, URZ ;  /* 0x00000005040472a5 */ /* 0x000fc8000f8e003f */
[----:B------:R-:W-:Y:S02]  /*0900*/  UIMAD.WIDE.U32 UR36, UR4, UR6, URZ ;  /* 0x00000006042472a5 */ /* 0x000fe4000f8e003f */
[----:B------:R-:W-:-:S04]  /*0910*/  UIMAD UR42, UR5, UR6, URZ ;  /* 0x00000006052a72a4 */ /* 0x000fc8000f8e023f */
[----:B------:R-:W-:Y:S01]  /*0920*/  UIADD3 UR42, UR37, UR42, URZ ;  /* 0x0000002a252a7290 */ /* 0x000fe2000fffe03f */
[----:B0-----:R-:W-:-:S04]  /*0930*/  @P1 IMAD.WIDE.U32 R16, R17, UR8, R4 ;  /* 0x0000000811101c25 */ /* 0x001fc8000f8e0004 */
[----:B------:R-:W-:Y:S02]  /*0940*/  @P1 IMAD.IADD R17, R17, 0x1, R15 ;  /* 0x0000000111111824 */ /* 0x000fe400078e020f */
[----:B-1----:R-:W-:-:S04]  /*0950*/  @!P1 IMAD.WIDE.U32 R10, R4, R13, R10 ;  /* 0x0000000d040a9225 */ /* 0x002fc800078e000a */
[----:B------:R-:W-:Y:S02]  /*0960*/  @!P1 IMAD.MOV.U32 R16, RZ, RZ, R10 ;  /* 0x000000ffff109224 */ /* 0x000fe400078e000a */
[----:B------:R-:W-:Y:S01]  /*0970*/  @!P1 IMAD.MOV.U32 R17, RZ, RZ, R11 ;  /* 0x000000ffff119224 */ /* 0x000fe200078e000b */
[----:B------:R-:W-:Y:S06]  /*0980*/  @!P2 BRA `(.L_x_5) ;  /* 0x00000000000ca947 */ /* 0x000fec0003800000 */
[----:B------:R-:W-:Y:S01]  /*0990*/  UCGABAR_WAIT ;  /* 0x0000000000007dc7 */ /* 0x000fe20008000000 */
[----:B------:R-:W-:Y:S01]  /*09a0*/  CCTL.IVALL ;  /* 0x00000000ff00798f */ /* 0x000fe20002000000 */
[----:B------:R-:W-:Y:S05]  /*09b0*/  BRA `(.L_x_6) ;  /* 0x0000000000047947 */ /* 0x000fea0003800000 */
.L_x_5:
[----:B------:R-:W-:Y:S06]  /*09c0*/  BAR.SYNC.DEFER_BLOCKING 0x0 ;  /* 0x0000000000007b1d */ /* 0x000fec0000010000 */
.L_x_6:
[----:B------:R-:W-:Y:S05]  /*09d0*/  @!P3 BRA `(.L_x_7) ;  /* 0x0000005c009cb947 */ /* 0x000fea0003800000 */
[----:B------:R-:W-:-:S13]  /*09e0*/  ISETP.GT.U32.AND P0, PT, R8, 0x1, PT ;  /* 0x000000010800780c */ /* 0x000fda0003f04070 */
[----:B------:R-:W-:Y:S05]  /*09f0*/  @P0 EXIT ;  /* 0x000000000000094d */ /* 0x000fea0003800000 */
[----:B------:R-:W-:Y:S01]  /*0a00*/  ULDC.64 UR4, c[0x0][0x650] ;  /* 0x0001940000047ab9 */ /* 0x000fe20000000a00 */
[----:B------:R-:W-:Y:S01]  /*0a10*/  PRMT R3, RZ, 0x7610, R3 ;  /* 0x00007610ff037816 */ /* 0x000fe20000000003 */
[----:B------:R-:W-:Y:S01]  /*0a20*/  IMAD.MOV.U32 R103, RZ, RZ, -0x1 ;  /* 0xffffffffff677424 */ /* 0x000fe200078e00ff */
[----:B------:R-:W-:Y:S01]  /*0a30*/  ISETP.GE.U32.AND P0, PT, R16, UR4, PT ;  /* 0x0000000410007c0c */ /* 0x000fe2000bf06070 */
[----:B------:R-:W-:Y:S02]  /*0a40*/  IMAD.MOV.U32 R100, RZ, RZ, -0x1 ;  /* 0xffffffffff647424 */ /* 0x000fe400078e00ff */
[----:B------:R-:W-:Y:S01]  /*0a50*/  IMAD.MOV.U32 R101, RZ, RZ, -0x1 ;  /* 0xffffffffff657424 */ /* 0x000fe200078e00ff */
[----:B------:R-:W-:-:S13]  /*0a60*/  ISETP.GE.U32.AND.EX P0, PT, R17, UR5, PT, P0 ;  /* 0x0000000511007c0c */ /* 0x000fda000bf06100 */
[----:B------:R-:W-:Y:S05]  /*0a70*/  @P0 BRA `(.L_x_8) ;  /* 0x0000000400280947 */ /* 0x000fea0003800000 */
[----:B------:R-:W0:Y:S01]  /*0a80*/  LDC.64 R24, c[0x0][0x628] ;  /* 0x00018a00ff187b82 */ /* 0x000e220000000a00 */
[----:B------:R-:W-:Y:S02]  /*0a90*/  IMAD.MOV.U32 R10, RZ, RZ, R16 ;  /* 0x000000ffff0a7224 */ /* 0x000fe400078e0010 */
[----:B------:R-:W-:-:S05]  /*0aa0*/  IMAD.MOV.U32 R11, RZ, RZ, R17 ;  /* 0x000000ffff0b7224 */ /* 0x000fca00078e0011 */
[----:B------:R-:W1:Y:S08]  /*0ab0*/  LDC R8, c[0x0][0x630] ;  /* 0x00018c00ff087b82 */ /* 0x000e700000000800 */
[----:B------:R-:W2:Y:S01]  /*0ac0*/  LDC.64 R26, c[0x0][0x620] ;  /* 0x00018800ff1a7b82 */ /* 0x000ea20000000a00 */
[----:B0-----:R-:W-:-:S04]  /*0ad0*/  ISETP.NE.U32.AND P0, PT, R24, RZ, PT ;  /* 0x000000ff1800720c */ /* 0x001fc80003f05070 */
[----:B------:R-:W-:-:S13]  /*0ae0*/  ISETP.NE.AND.EX P0, PT, R25, RZ, PT, P0 ;  /* 0x000000ff1900720c */ /* 0x000fda0003f05300 */
[----:B-12---:R-:W-:Y:S05]  /*0af0*/  @!P0 BRA `(.L_x_9) ;  /* 0x0000000000288947 */ /* 0x006fea0003800000 */
[----:B------:R-:W0:Y:S02]  /*0b00*/  LDC R3, c[0x0][0x634] ;  /* 0x00018d00ff037b82 */ /* 0x000e240000000800 */
[----:B0-----:R-:W-:-:S05]  /*0b10*/  IADD3 R3, P0, R16, R3, RZ ;  /* 0x0000000310037210 */ /* 0x001fca0007f1e0ff */
[----:B------:R-:W-:-:S04]  /*0b20*/  IMAD.X R21, RZ, RZ, R17, P0 ;  /* 0x000000ffff157224 */ /* 0x000fc800000e0611 */
[----:B------:R-:W-:-:S04]  /*0b30*/  IMAD.WIDE.U32 R10, R21, R24, RZ ;  /* 0x00000018150a7225 */ /* 0x000fc800078e00ff */
[----:B------:R-:W-:-:S04]  /*0b40*/  IMAD.WIDE.U32 R12, P0, R3, R25, R10 ;  /* 0x00000019030c7225 */ /* 0x000fc8000780000a */
[----:B------:R-:W-:-:S04]  /*0b50*/  IMAD.WIDE.U32 R10, R3, R24, RZ ;  /* 0x00000018030a7225 */ /* 0x000fc800078e00ff */
[----:B------:R-:W-:Y:S01]  /*0b60*/  IMAD.X R15, RZ, RZ, RZ, P0 ;  /* 0x000000ffff0f7224 */ /* 0x000fe200000e06ff */
[----:B------:R-:W-:Y:S01]  /*0b70*/  IADD3 RZ, P0, R11, R12, RZ ;  /* 0x0000000c0bff7210 */ /* 0x000fe20007f1e0ff */
[----:B------:R-:W-:-:S04]  /*0b80*/  IMAD.MOV.U32 R14, RZ, RZ, R13 ;  /* 0x000000ffff0e7224 */ /* 0x000fc800078e000d */
[----:B------:R-:W-:-:S08]  /*0b90*/  IMAD.WIDE.U32.X R10, R21, R25, R14, P0 ;  /* 0x00000019150a7225 */ /* 0x000fd000000e040e */
.L_x_9:
[----:B------:R-:W0:Y:S01]  /*0ba0*/  LDC.64 R30, c[0x0][0x640] ;  /* 0x00019000ff1e7b82 */ /* 0x000e220000000a00 */
[-CC-:B------:R-:W-:Y:S01]  /*0bb0*/  SHF.R.U64 R101, R10, R8.reuse, R11.reuse ;  /* 0x000000080a657219 */ /* 0x180fe2000000120b */
[----:B------:R-:W-:Y:S01]  /*0bc0*/  IMAD R29, R9, R23, R4 ;  /* 0x00000017091d7224 */ /* 0x000fe200078e0204 */
[----:B------:R-:W-:Y:S01]  /*0bd0*/  SHF.R.U32.HI R3, RZ, R8, R11 ;  /* 0x00000008ff037219 */ /* 0x000fe2000001160b */
[----:B------:R-:W-:Y:S01]  /*0be0*/  IMAD.MOV.U32 R23, RZ, RZ, 0x1 ;  /* 0x00000001ff177424 */ /* 0x000fe200078e00ff */
[----:B------:R-:W-:-:S03]  /*0bf0*/  IADD3 R5, P0, RZ, -R101, RZ ;  /* 0x80000065ff057210 */ /* 0x000fc60007f1e0ff */
[----:B------:R-:W1:Y:S02]  /*0c00*/  LDC R12, c[0x0][0x618] ;  /* 0x00018600ff0c7b82 */ /* 0x000e640000000800 */
[----:B------:R-:W-:Y:S02]  /*0c10*/  IMAD.X R3, RZ, RZ, ~R3, P0 ;  /* 0x000000ffff037224 */ /* 0x000fe400000e0e03 */
[----:B------:R-:W-:-:S04]  /*0c20*/  IMAD.WIDE.U32 R10, R5, R26, R16 ;  /* 0x0000001a050a7225 */ /* 0x000fc800078e0010 */
[----:B------:R-:W2:Y:S01]  /*0c30*/  LDC R20, c[0x0][0x608] ;  /* 0x00018200ff147b82 */ /* 0x000ea20000000800 */
[----:B------:R-:W-:Y:S02]  /*0c40*/  IMAD R8, R3, R26, RZ ;  /* 0x0000001a03087224 */ /* 0x000fe400078e02ff */
[----:B------:R-:W-:Y:S02]  /*0c50*/  IMAD.MOV.U32 R3, RZ, RZ, -0x1 ;  /* 0xffffffffff037424 */ /* 0x000fe400078e00ff */
[----:B------:R-:W-:-:S03]  /*0c60*/  IMAD R5, R5, R27, R8 ;  /* 0x0000001b05057224 */ /* 0x000fc600078e0208 */
[----:B------:R-:W3:Y:S01]  /*0c70*/  LDC R28, c[0x0][0x658] ;  /* 0x00019600ff1c7b82 */ /* 0x000ee20000000800 */
[----:B------:R-:W-:Y:S01]  /*0c80*/  IMAD.IADD R5, R11, 0x1, R5 ;  /* 0x000000010b057824 */ /* 0x000fe200078e0205 */
[----:B0-----:R-:W-:-:S04]  /*0c90*/  ISETP.NE.U32.AND P0, PT, R30, RZ, PT ;  /* 0x000000ff1e00720c */ /* 0x001fc80003f05070 */
[----:B------:R-:W-:Y:S02]  /*0ca0*/  ISETP.NE.AND.EX P0, PT, R31, RZ, PT, P0 ;  /* 0x000000ff1f00720c */ /* 0x000fe40003f05300 */
[----:B------:R-:W0:Y:S01]  /*0cb0*/  LDC R24, c[0x0][0x600] ;  /* 0x00018000ff187b82 */ /* 0x000e220000000800 */
[-CC-:B-1----:R-:W-:Y:S02]  /*0cc0*/  SHF.R.U64 R14, R10, R12.reuse, R5.reuse ;  /* 0x0000000c0a0e7219 */ /* 0x182fe40000001205 */
[----:B------:R-:W-:-:S05]  /*0cd0*/  SHF.R.U32.HI R5, RZ, R12, R5 ;  /* 0x0000000cff057219 */ /* 0x000fca0000011605 */
[----:B------:R-:W1:Y:S01]  /*0ce0*/  LDC R15, c[0x0][0x648] ;  /* 0x00019200ff0f7b82 */ /* 0x000e620000000800 */
[-CC-:B--2---:R-:W-:Y:S02]  /*0cf0*/  SHF.R.U64 R27, R14, R20.reuse, R5.reuse ;  /* 0x000000140e1b7219 */ /* 0x184fe40000001205 */
[----:B------:R-:W-:-:S05]  /*0d00*/  SHF.R.U32.HI R5, RZ, R20, R5 ;  /* 0x00000014ff057219 */ /* 0x000fca0000011605 */
[----:B------:R-:W2:Y:S01]  /*0d10*/  LDC R21, c[0x0][0x638] ;  /* 0x00018e00ff157b82 */ /* 0x000ea20000000800 */
[-CC-:B---3--:R-:W-:Y:S02]  /*0d20*/  SHF.R.U64 R20, R27, R28.reuse, R5.reuse ;  /* 0x0000001c1b147219 */ /* 0x188fe40000001205 */
[-C--:B------:R-:W-:Y:S02]  /*0d30*/  SHF.L.U32 R3, R3, R28.reuse, RZ ;  /* 0x0000001c03037219 */ /* 0x080fe400000006ff */
[----:B------:R-:W-:Y:S01]  /*0d40*/  SHF.R.U32.HI R5, RZ, R28, R5 ;  /* 0x0000001cff057219 */ /* 0x000fe20000011605 */
[----:B------:R-:W-:Y:S01]  /*0d50*/  IMAD.MOV.U32 R4, RZ, RZ, R20 ;  /* 0x000000ffff047224 */ /* 0x000fe200078e0014 */
[----:B------:R-:W-:Y:S01]  /*0d60*/  LOP3.LUT R12, RZ, R3, RZ, 0x33, !PT ;  /* 0x00000003ff0c7212 */ /* 0x000fe200078e33ff */
[----:B------:R-:W3:Y:S01]  /*0d70*/  LDC R25, c[0x0][0x610] ;  /* 0x00018400ff197b82 */ /* 0x000ee20000000800 */
[----:B------:R-:W-:Y:S05]  /*0d80*/  @!P0 BRA `(.L_x_10) ;  /* 0x0000000000288947 */ /* 0x000fea0003800000 */
[----:B------:R-:W4:Y:S02]  /*0d90*/  LDC R3, c[0x0][0x64c] ;  /* 0x00019300ff037b82 */ /* 0x000f240000000800 */
[----:B----4-:R-:W-:-:S05]  /*0da0*/  IADD3 R3, P0, R20, R3, RZ ;  /* 0x0000000314037210 */ /* 0x010fca0007f1e0ff */
        /* <DEDUP_REMOVED lines=8> */
.L_x_10:
[----:B-1----:R-:W-:Y:S01]  /*0e30*/  SHF.R.U64 R4, R4, R15, R5 ;  /* 0x0000000f04047219 */ /* 0x002fe20000001205 */
[----:B0-----:R-:W-:Y:S01]  /*0e40*/  VIADD R5, R24, 0xffffffff ;  /* 0xffffffff18057836 */ /* 0x001fe20000000000 */
[----:B------:R-:W-:Y:S02]  /*0e50*/  SHF.L.U32 R3, R23, R28, RZ ;  /* 0x0000001c17037219 */ /* 0x000fe400000006ff */
[----:B------:R-:W-:Y:S01]  /*0e60*/  LOP3.LUT R12, R27, R12, RZ, 0xc0, !PT ;  /* 0x0000000c1b0c7212 */ /* 0x000fe200078ec0ff */
[----:B------:R-:W-:Y:S01]  /*0e70*/  IMAD.MOV R8, RZ, RZ, -R4 ;  /* 0x000000ffff087224 */ /* 0x000fe200078e0a04 */
[----:B------:R-:W-:Y:S02]  /*0e80*/  SEL R6, R6, R29, !P1 ;  /* 0x0000001d06067207 */ /* 0x000fe40004800000 */
[----:B------:R-:W-:Y:S01]  /*0e90*/  LOP3.LUT R5, R14, R5, RZ, 0xc0, !PT ;  /* 0x000000050e057212 */ /* 0x000fe200078ec0ff */
[----:B------:R-:W-:Y:S02]  /*0ea0*/  IMAD R9, R3, R4, R12 ;  /* 0x0000000403097224 */ /* 0x000fe400078e020c */
[----:B--2---:R-:W-:-:S02]  /*0eb0*/  IMAD R3, R8, R21, R20 ;  /* 0x0000001508037224 */ /* 0x004fc400078e0214 */
[----:B---3--:R-:W-:Y:S02]  /*0ec0*/  IMAD R6, R9, R25, R6 ;  /* 0x0000001909067224 */ /* 0x008fe400078e0206 */
[----:B------:R-:W-:Y:S02]  /*0ed0*/  IMAD R103, R3, R24, R5 ;  /* 0x0000001803677224 */ /* 0x000fe400078e0205 */
[----:B------:R-:W-:-:S03]  /*0ee0*/  IMAD.MOV.U32 R4, RZ, RZ, 0x1 ;  /* 0x00000001ff047424 */ /* 0x000fc600078e00ff */
[----:B------:R-:W-:Y:S02]  /*0ef0*/  SEL R100, R103, R6, !P1 ;  /* 0x0000000667647207 */ /* 0x000fe40004800000 */
[----:B------:R-:W-:Y:S02]  /*0f00*/  PRMT R3, R4, 0x7610, R3 ;  /* 0x0000761004037816 */ /* 0x000fe40000000003 */
[----:B------:R-:W-:-:S07]  /*0f10*/  SEL R103, R6, R103, !P1 ;  /* 0x0000006706677207 */ /* 0x000fce0004800000 */
.L_x_8:
[----:B------:R-:W-:-:S08]  /*0f20*/  NOP ;  /* 0x0000000000007918 */ /* 0x000fd00000000000 */
[----:B------:R-:W0:Y:S02]  /*0f30*/  USETMAXREG.TRY_ALLOC.CTAPOOL UP0, 0xe8 ;  /* 0x000000e8000079c8 */ /* 0x000e240008000600 */
[----:B0-----:R-:W-:-:S13]  /*0f40*/  PLOP3.LUT P0, PT, PT, PT, UP0, 0x80, 0x0 ;  /* 0x000000000000781c */ /* 0x001fda0003f0f008 */
[----:B------:R-:W-:Y:S05]  /*0f50*/  @!P0 BRA `(.L_x_8) ;  /* 0xfffffffc00f08947 */ /* 0x000fea000383ffff */
[----:B------:R-:W-:Y:S01]  /*0f60*/  ULDC.64 UR4, c[0x0][0x598] ;  /* 0x0001660000047ab9 */ /* 0x000fe20000000a00 */
[----:B------:R-:W-:Y:S01]  /*0f70*/  ULDC.64 UR38, c[0x0][0x208] ;  /* 0x0000820000267ab9 */ /* 0x000fe20000000a00 */
[----:B------:R-:W-:-:S04]  /*0f80*/  ISETP.NE.U32.AND P0, PT, RZ, UR4, PT ;  /* 0x00000004ff007c0c */ /* 0x000fc8000bf05070 */
[----:B------:R-:W-:-:S13]  /*0f90*/  ISETP.NE.AND.EX P0, PT, RZ, UR5, PT, P0 ;  /* 0x00000005ff007c0c */ /* 0x000fda000bf05300 */
[----:B------:R-:W-:Y:S05]  /*0fa0*/  @!P0 BRA `(.L_x_11) ;  /* 0x00000000001c8947 */ /* 0x000fea0003800000 */
[----:B------:R-:W0:Y:S02]  /*0fb0*/  LDC.64 R4, c[0x0][0x598] ;  /* 0x00016600ff047b82 */ /* 0x000e240000000a00 */
[----:B0-----:R-:W2:Y:S02]  /*0fc0*/  LDG.E.64 R4, desc[UR38][R4.64] ;  /* 0x0000002604047981 */ /* 0x001ea4000c1e1b00 */
[----:B--2---:R-:W-:-:S04]  /*0fd0*/  ISETP.NE.U32.AND P0, PT, R4, RZ, PT ;  /* 0x000000ff0400720c */ /* 0x004fc80003f05070 */
[----:B------:R-:W-:-:S13]  /*0fe0*/  ISETP.NE.AND.EX P0, PT, R5, RZ, PT, P0 ;  /* 0x000000ff0500720c */ /* 0x000fda0003f05300 */
[----:B------:R-:W-:Y:S05]  /*0ff0*/  @!P0 BRA `(.L_x_11) ;  /* 0x0000000000088947 */ /* 0x000fea0003800000 */
[----:B------:R0:W5:Y:S01]  /*1000*/  LD.E R23, desc[UR38][R4.64] ;  /* 0x0000002604177980 */ /* 0x000162000c101900 */
[----:B------:R-:W-:Y:S05]  /*1010*/  BRA `(.L_x_12) ;  /* 0x0000000000247947 */ /* 0x000fea0003800000 */
.L_x_11:
[----:B------:R-:W-:Y:S02]  /*1020*/  ULDC.64 UR4, c[0x0][0x588] ;  /* 0x0001620000047ab9 */ /* 0x000fe40000000a00 */
[----:B------:R-:W-:-:S04]  /*1030*/  ISETP.NE.U32.AND P0, PT, RZ, UR4, PT ;  /* 0x00000004ff007c0c */ /* 0x000fc8000bf05070 */
[----:B------:R-:W-:-:S13]  /*1040*/  ISETP.NE.AND.EX P0, PT, RZ, UR5, PT, P0 ;  /* 0x00000005ff007c0c */ /* 0x000fda000bf05300 */
[----:B------:R-:W-:Y:S05]  /*1050*/  @!P0 BRA `(.L_x_13) ;  /* 0x00000000000c8947 */ /* 0x000fea0003800000 */
[----:B------:R-:W0:Y:S02]  /*1060*/  LDC.64 R4, c[0x0][0x588] ;  /* 0x00016200ff047b82 */ /* 0x000e240000000a00 */
[----:B0-----:R1:W5:Y:S01]  /*1070*/  LDG.E R23, desc[UR38][R4.64] ;  /* 0x0000002604177981 */ /* 0x001362000c1e1900 */
[----:B------:R-:W-:Y:S05]  /*1080*/  BRA `(.L_x_12) ;  /* 0x0000000000087947 */ /* 0x000fea0003800000 */
.L_x_13:
[----:B------:R-:W-:Y:S02]  /*1090*/  ULDC UR4, c[0x0][0x580] ;  /* 0x0001600000047ab9 */ /* 0x000fe40000000800 */
[----:B------:R-:W-:-:S07]  /*10a0*/  IMAD.U32 R23, RZ, RZ, UR4 ;  /* 0x00000004ff177e24 */ /* 0x000fce000f8e00ff */
.L_x_12:
[----:B------:R-:W-:Y:S02]  /*10b0*/  ULDC.64 UR4, c[0x0][0x5a0] ;  /* 0x0001680000047ab9 */ /* 0x000fe40000000a00 */
[----:B------:R-:W-:-:S04]  /*10c0*/  ISETP.NE.U32.AND P0, PT, RZ, UR4, PT ;  /* 0x00000004ff007c0c */ /* 0x000fc8000bf05070 */
[----:B------:R-:W-:-:S13]  /*10d0*/  ISETP.NE.AND.EX P0, PT, RZ, UR5, PT, P0 ;  /* 0x00000005ff007c0c */ /* 0x000fda000bf05300 */
[----:B------:R-:W-:Y:S05]  /*10e0*/  @!P0 BRA `(.L_x_14) ;  /* 0x00000000001c8947 */ /* 0x000fea0003800000 */
[----:B01----:R-:W0:Y:S02]  /*10f0*/  LDC.64 R4, c[0x0][0x5a0] ;  /* 0x00016800ff047b82 */ /* 0x003e240000000a00 */
[----:B0-----:R-:W2:Y:S02]  /*1100*/  LDG.E.64 R4, desc[UR38][R4.64] ;  /* 0x0000002604047981 */ /* 0x001ea4000c1e1b00 */
[----:B--2---:R-:W-:-:S04]  /*1110*/  ISETP.NE.U32.AND P0, PT, R4, RZ, PT ;  /* 0x000000ff0400720c */ /* 0x004fc80003f05070 */
[----:B------:R-:W-:-:S13]  /*1120*/  ISETP.NE.AND.EX P0, PT, R5, RZ, PT, P0 ;  /* 0x000000ff0500720c */ /* 0x000fda0003f05300 */
[----:B------:R-:W-:Y:S05]  /*1130*/  @!P0 BRA `(.L_x_14) ;  /* 0x0000000000088947 */ /* 0x000fea0003800000 */
[----:B------:R0:W5:Y:S01]  /*1140*/  LD.E R90, desc[UR38][R4.64] ;  /* 0x00000026045a7980 */ /* 0x000162000c101900 */
[----:B------:R-:W-:Y:S05]  /*1150*/  BRA `(.L_x_15) ;  /* 0x0000000000247947 */ /* 0x000fea0003800000 */
.L_x_14:
[----:B------:R-:W-:Y:S02]  /*1160*/  ULDC.64 UR4, c[0x0][0x590] ;  /* 0x0001640000047ab9 */ /* 0x000fe40000000a00 */
[----:B------:R-:W-:-:S04]  /*1170*/  ISETP.NE.U32.AND P0, PT, RZ, UR4, PT ;  /* 0x00000004ff007c0c */ /* 0x000fc8000bf05070 */
[----:B------:R-:W-:-:S13]  /*1180*/  ISETP.NE.AND.EX P0, PT, RZ, UR5, PT, P0 ;  /* 0x00000005ff007c0c */ /* 0x000fda000bf05300 */
[----:B------:R-:W-:Y:S05]  /*1190*/  @!P0 BRA `(.L_x_16) ;  /* 0x00000000000c8947 */ /* 0x000fea0003800000 */
[----:B------:R-:W2:Y:S02]  /*11a0*/  LDC.64 R90, c[0x0][0x590] ;  /* 0x00016400ff5a7b82 */ /* 0x000ea40000000a00 */
[----:B--2---:R2:W5:Y:S01]  /*11b0*/  LDG.E R90, desc[UR38][R90.64] ;  /* 0x000000265a5a7981 */ /* 0x004562000c1e1900 */
[----:B------:R-:W-:Y:S05]  /*11c0*/  BRA `(.L_x_15) ;  /* 0x0000000000087947 */ /* 0x000fea0003800000 */
.L_x_16:
[----:B------:R-:W-:Y:S02]  /*11d0*/  ULDC UR4, c[0x0][0x584] ;  /* 0x0001610000047ab9 */ /* 0x000fe40000000800 */
[----:B------:R-:W-:-:S07]  /*11e0*/  IMAD.U32 R90, RZ, RZ, UR4 ;  /* 0x00000004ff5a7e24 */ /* 0x000fce000f8e00ff */
.L_x_15:
[----:B------:R-:W-:-:S13]  /*11f0*/  LOP3.LUT P0, RZ, R3, 0xff, RZ, 0xc0, !PT ;  /* 0x000000ff03ff7812 */ /* 0x000fda000780c0ff */
[----:B------:R-:W-:Y:S05]  /*1200*/  @!P0 EXIT ;  /* 0x000000000000894d */ /* 0x000fea0003800000 */
[----:B------:R-:W3:Y:S01]  /*1210*/  LDC R93, c[0x0][0x658] ;  /* 0x00019600ff5d7b82 */ /* 0x000ee20000000800 */
[----:B------:R-:W-:Y:S01]  /*1220*/  LOP3.LUT R7, R7, 0x1, RZ, 0xc0, !PT ;  /* 0x0000000107077812 */ /* 0x000fe200078ec0ff */
[----:B------:R-:W-:Y:S01]  /*1230*/  ULDC.64 UR6, c[0x0][0x288] ;  /* 0x0000a20000067ab9 */ /* 0x000fe20000000a00 */
[----:B------:R-:W-:Y:S01]  /*1240*/  SHF.R.U32.HI R3, RZ, 0x2, R95 ;  /* 0x00000002ff037819 */ /* 0x000fe2000001165f */
[----:B------:R-:W-:Y:S01]  /*1250*/  UIADD3 UR4, UR7, 0x1f, URZ ;  /* 0x0000001f07047890 */ /* 0x000fe2000fffe03f */
[----:B------:R-:W-:Y:S01]  /*1260*/  SHF.R.U32.HI R0, RZ, 0x1, R0 ;  /* 0x00000001ff007819 */ /* 0x000fe20000011600 */
[----:B------:R-:W-:Y:S01]  /*1270*/  IMAD.SHL.U32 R88, R7, 0x40, RZ ;  /* 0x0000004007587824 */ /* 0x000fe200078e00ff */
[----:B------:R-:W-:Y:S01]  /*1280*/  LOP3.LUT R3, R3, 0x7, RZ, 0xc0, !PT ;  /* 0x0000000703037812 */ /* 0x000fe200078ec0ff */
[----:B------:R-:W4:Y:S01]  /*1290*/  LDC.64 R8, c[0x0][0x5c8] ;  /* 0x00017200ff087b82 */ /* 0x000f220000000a00 */
[----:B------:R-:W-:Y:S01]  /*12a0*/  USHF.R.S32.HI UR5, URZ, 0x1f, UR4 ;  /* 0x0000001f3f057899 */ /* 0x000fe20008011404 */
[----:B------:R-:W-:Y:S01]  /*12b0*/  LOP3.LUT R0, R0, 0x30, RZ, 0xc0, !PT ;  /* 0x0000003000007812 */ /* 0x000fe200078ec0ff */
[----:B------:R-:W-:Y:S01]  /*12c0*/  IMAD.MOV.U32 R6, RZ, RZ, 0x1 ;  /* 0x00000001ff067424 */ /* 0x000fe200078e00ff */
[--C-:B------:R-:W-:Y:S01]  /*12d0*/  LOP3.LUT R88, R88, 0x40, R3.reuse, 0xe2, !PT ;  /* 0x0000004058587812 */ /* 0x100fe200078ee203 */
[----:B------:R-:W-:Y:S01]  /*12e0*/  ULEA.HI UR5, UR5, UR4, URZ, 0x5 ;  /* 0x0000000405057291 */ /* 0x000fe2000f8f283f */
[-C--:B01----:R-:W-:Y:S01]  /*12f0*/  IADD3 R4, RZ, -R0.reuse, -R3 ;  /* 0x80000000ff047210 */ /* 0x083fe20007ffe803 */
[----:B------:R-:W-:Y:S01]  /*1300*/  IMAD.U32 R5, RZ, RZ, UR6 ;  /* 0x00000006ff057e24 */ /* 0x000fe2000f8e00ff */
[----:B------:R-:W0:Y:S01]  /*1310*/  LDC R97, c[0x0][0x600] ;  /* 0x00018000ff617b82 */ /* 0x000e220000000800 */
[----:B------:R-:W-:Y:S01]  /*1320*/  LOP3.LUT R88, R88, R0, RZ, 0xfc, !PT ;  /* 0x0000000058587212 */ /* 0x000fe200078efcff */
[----:B------:R-:W-:Y:S01]  /*1330*/  IMAD.MOV.U32 R0, RZ, RZ, -0x1 ;  /* 0xffffffffff007424 */ /* 0x000fe200078e00ff */
[----:B------:R-:W-:Y:S01]  /*1340*/  USHF.R.S32.HI UR43, URZ, 0x5, UR5 ;  /* 0x000000053f2b7899 */ /* 0x000fe20008011405 */
[----:B------:R-:W-:Y:S01]  /*1350*/  LOP3.LUT R94, R95, 0x3, RZ, 0xc0, !PT ;  /* 0x000000035f5e7812 */ /* 0x000fe200078ec0ff */
[----:B------:R-:W-:Y:S01]  /*1360*/  IMAD R4, R7, -0x40, R4 ;  /* 0xffffffc007047824 */ /* 0x000fe200078e0204 */
[C---:B------:R-:W-:Y:S01]  /*1370*/  LOP3.LUT R96, R95.reuse, 0x80, RZ, 0xc0, !PT ;  /* 0x000000805f607812 */ /* 0x040fe200078ec0ff */
[----:B------:R-:W-:Y:S01]  /*1380*/  UISETP.LT.AND UP0, UPT, UR43, 0x1, UPT ;  /* 0x000000012b00788c */ /* 0x000fe2000bf01270 */
[-C--:B---3--:R-:W-:Y:S01]  /*1390*/  SHF.L.U32 R0, R0, R93.reuse, RZ ;  /* 0x0000005d00007219 */ /* 0x088fe200000006ff */
[----:B------:R-:W-:Y:S01]  /*13a0*/  ULDC UR4, c[0x0][0x284] ;  /* 0x0000a10000047ab9 */ /* 0x000fe20000000800 */
[----:B------:R-:W-:Y:S01]  /*13b0*/  IMAD R94, R94, -0x2, R5 ;  /* 0xfffffffe5e5e7824 */ /* 0x000fe200078e0205 */
[----:B------:R-:W-:Y:S01]  /*13c0*/  USEL UR44, UR43, 0x1, UP0 ;  /* 0x000000012b2c7887 */ /* 0x000fe20008000000 */
[----:B------:R-:W-:Y:S01]  /*13d0*/  SHF.L.U32 R93, R6, R93, RZ ;  /* 0x0000005d065d7219 */ /* 0x000fe200000006ff */
[----:B------:R-:W-:Y:S01]  /*13e0*/  IMAD.SHL.U32 R95, R95, 0x2, RZ ;  /* 0x000000025f5f7824 */ /* 0x000fe200078e00ff */
[----:B------:R-:W-:Y:S01]  /*13f0*/  LOP3.LUT R102, R18, 0x1, RZ, 0xfc, !PT ;  /* 0x0000000112667812 */ /* 0x000fe200078efcff */
[----:B------:R-:W-:Y:S01]  /*1400*/  VIADD R99, R4, UR4 ;  /* 0x0000000404637c36 */ /* 0x000fe20008000000 */
[C---:B----4-:R-:W-:Y:S01]  /*1410*/  SHF.L.U64.HI R92, R8.reuse, 0x3, R9 ;  /* 0x00000003085c7819 */ /* 0x050fe20000010209 */
[----:B--2---:R-:W-:Y:S01]  /*1420*/  IMAD.SHL.U32 R91, R8, 0x8, RZ ;  /* 0x00000008085b7824 */ /* 0x004fe200078e00ff */
[----:B------:R-:W-:Y:S01]  /*1430*/  SHF.R.U32.HI R96, RZ, 0x7, R96 ;  /* 0x00000007ff607819 */ /* 0x000fe20000011660 */
[----:B------:R-:W-:Y:S01]  /*1440*/  IMAD.MOV.U32 R89, RZ, RZ, RZ ;  /* 0x000000ffff597224 */ /* 0x000fe200078e00ff */
[----:B------:R-:W-:Y:S01]  /*1450*/  LOP3.LUT R98, RZ, R0, RZ, 0x33, !PT ;  /* 0x00000000ff627212 */ /* 0x000fe200078e33ff */
[----:B------:R-:W-:Y:S01]  /*1460*/  UIADD3 UR44, UR43, -UR44, URZ ;  /* 0x8000002c2b2c7290 */ /* 0x000fe2000fffe03f */
[----:B------:R-:W-:Y:S01]  /*1470*/  UMOV UR40, URZ ;  /* 0x0000003f00287c82 */ /* 0x000fe20008000000 */
[----:B0-----:R-:W-:Y:S01]  /*1480*/  VIADD R97, R97, 0xffffffff ;  /* 0xffffffff61617836 */ /* 0x001fe20000000000 */
[----:B------:R-:W-:-:S09]  /*1490*/  UMOV UR41, URZ ;  /* 0x0000003f00297c82 */ /* 0x000fd20008000000 */
.L_x_162:
[----:B0-----:R-:W0:Y:S01]  /*14a0*/  SHFL.IDX PT, R0, R96, RZ, 0x1f ;  /* 0x00001fff60007589 */ /* 0x001e2200000e0000 */
[----:B-1----:R-:W1:Y:S01]  /*14b0*/  S2UR UR7, SR_CgaCtaId ;  /* 0x00000000000779c3 */ /* 0x002e620000008800 */
[----:B------:R-:W-:Y:S01]  /*14c0*/  UMOV UR6, 0x400 ;  /* 0x0000040000067882 */ /* 0x000fe20000000000 */
[----:B0-----:R-:W-:Y:S01]  /*14d0*/  R2UR UR4, R0 ;  /* 0x00000000000472ca */ /* 0x001fe200000e0000 */
[----:B-1----:R-:W-:-:S12]  /*14e0*/  ULEA UR6, UR7, UR6, 0x18 ;  /* 0x0000000607067291 */ /* 0x002fd8000f8ec03f */
[----:B------:R-:W-:-:S04]  /*14f0*/  ULEA.HI UR5, UR4, UR4, URZ, 0x1 ;  /* 0x0000000404057291 */ /* 0x000fc8000f8f083f */
[----:B------:R-:W-:-:S04]  /*1500*/  ULOP3.LUT UR5, UR5, 0x7fffe, URZ, 0xc0, !UPT ;  /* 0x0007fffe05057892 */ /* 0x000fc8000f8ec03f */
[----:B------:R-:W-:-:S03]  /*1510*/  UIADD3 UR5, UR4, -UR5, URZ ;  /* 0x8000000504057290 */ /* 0x000fc6000fffe03f */
[----:B------:R-:W-:Y:S01]  /*1520*/  ULDC UR4, c[0x0][0x28c] ;  /* 0x0000a30000047ab9 */ /* 0x000fe20000000800 */
[----:B------:R-:W-:Y:S01]  /*1530*/  ULEA UR5, UR5, UR6, 0xd ;  /* 0x0000000605057291 */ /* 0x000fe2000f8e683f */
[----:B------:R-:W-:-:S03]  /*1540*/  ISETP.LT.AND P0, PT, RZ, UR4, PT ;  /* 0x00000004ff007c0c */ /* 0x000fc6000bf01270 */
[----:B------:R-:W-:-:S04]  /*1550*/  UIADD3 UR5, UR5, 0x100, URZ ;  /* 0x0000010005057890 */ /* 0x000fc8000fffe03f */
[----:B------:R-:W-:-:S04]  /*1560*/  USHF.R.U32.HI UR5, URZ, 0x4, UR5 ;  /* 0x000000043f057899 */ /* 0x000fc80008011605 */
[----:B------:R-:W-:-:S04]  /*1570*/  ULOP3.LUT UR5, UR5, 0x3fff, URZ, 0xc0, !UPT ;  /* 0x00003fff05057892 */ /* 0x000fc8000f8ec03f */
[----:B------:R-:W-:Y:S01]  /*1580*/  ULOP3.LUT UR45, UR5, 0x10000, URZ, 0xfc, !UPT ;  /* 0x00010000052d7892 */ /* 0x000fe2000f8efc3f */
[----:B---345:R-:W-:Y:S11]  /*1590*/  @P0 BRA `(.L_x_17) ;  /* 0x0000000000400947 */ /* 0x038ff60003800000 */
[----:B------:R-:W-:Y:S01]  /*15a0*/  MOV R0, 0x0 ;  /* 0x0000000000007802 */ /* 0x000fe20000000f00 */
[----:B------:R-:W-:Y:S01]  /*15b0*/  ULDC.64 UR4, c[0x4][0x68] ;  /* 0x01001a0000047ab9 */ /* 0x000fe20000000a00 */
[----:B------:R-:W-:Y:S01]  /*15c0*/  ULDC.64 UR6, c[0x4][0x8] ;  /* 0x0100020000067ab9 */ /* 0x000fe20000000a00 */
[----:B------:R-:W-:Y:S01]  /*15d0*/  IMAD.U32 R4, RZ, RZ, UR4 ;  /* 0x00000004ff047e24 */ /* 0x000fe2000f8e00ff */
[----:B------:R0:W1:Y:S01]  /*15e0*/  LDC.64 R14, c[0x4][R0] ;  /* 0x01000000000e7b82 */ /* 0x0000620000000a00 */
[----:B------:R-:W-:Y:S01]  /*15f0*/  IMAD.U32 R5, RZ, RZ, UR5 ;  /* 0x00000005ff057e24 */ /* 0x000fe2000f8e00ff */
[----:B------:R-:W-:Y:S01]  /*1600*/  ULDC.64 UR4, c[0x4][0x70] ;  /* 0x01001c0000047ab9 */ /* 0x000fe20000000a00 */
[----:B------:R-:W-:Y:S02]  /*1610*/  IMAD.U32 R10, RZ, RZ, UR6 ;  /* 0x00000006ff0a7e24 */ /* 0x000fe4000f8e00ff */
[----:B------:R-:W-:Y:S02]  /*1620*/  IMAD.U32 R6, RZ, RZ, UR4 ;  /* 0x00000004ff067e24 */ /* 0x000fe4000f8e00ff */
[----:B------:R-:W-:-:S02]  /*1630*/  IMAD.U32 R7, RZ, RZ, UR5 ;  /* 0x00000005ff077e24 */ /* 0x000fc4000f8e00ff */
[----:B------:R-:W-:Y:S02]  /*1640*/  IMAD.U32 R11, RZ, RZ, UR7 ;  /* 0x00000007ff0b7e24 */ /* 0x000fe4000f8e00ff */
[----:B------:R-:W-:Y:S02]  /*1650*/  IMAD.MOV.U32 R8, RZ, RZ, 0x1e1 ;  /* 0x000001e1ff087424 */ /* 0x000fe400078e00ff */
[----:B------:R-:W-:Y:S02]  /*1660*/  IMAD.MOV.U32 R12, RZ, RZ, 0x1 ;  /* 0x00000001ff0c7424 */ /* 0x000fe400078e00ff */
[----:B0-----:R-:W-:-:S07]  /*1670*/  IMAD.MOV.U32 R13, RZ, RZ, RZ ;  /* 0x000000ffff0d7224 */ /* 0x001fce00078e00ff */
[----:B------:R-:W-:-:S07]  /*1680*/  LEPC R20, `(.L_x_17) ;  /* 0x000000001014794e */ /* 0x000fce0000000000 */
[----:B-1---5:R-:W-:Y:S05]  /*1690*/  CALL.ABS.NOINC R14 ;  /* 0x000000000e007343 */ /* 0x022fea0003c00000 */
.L_x_17:
[----:B------:R-:W-:-:S13]  /*16a0*/  ISETP.NE.AND P0, PT, R102, 0x3, PT ;  /* 0x000000036600780c */ /* 0x000fda0003f05270 */
[----:B------:R-:W-:Y:S05]  /*16b0*/  @!P0 BRA `(.L_x_18) ;  /* 0x0000000000048947 */ /* 0x000fea0003800000 */
[----:B------:R-:W-:Y:S01]  /*16c0*/  BPT.TRAP 0x1 ;  /* 0x000000040000795c */ /* 0x000fe20000300000 */
.L_x_18:
[----:B------:R-:W0:Y:S01]  /*16d0*/  S2UR UR5, SR_CgaCtaId ;  /* 0x00000000000579c3 */ /* 0x000e220000008800 */
[----:B------:R-:W-:Y:S01]  /*16e0*/  UMOV UR4, 0x400 ;  /* 0x0000040000047882 */ /* 0x000fe20000000000 */
[----:B------:R-:W-:Y:S02]  /*16f0*/  IMAD.U32 R0, RZ, RZ, UR40 ;  /* 0x00000028ff007e24 */ /* 0x000fe4000f8e00ff */
[----:B------:R-:W-:-:S03]  /*1700*/  IMAD.U32 R3, RZ, RZ, UR41 ;  /* 0x00000029ff037e24 */ /* 0x000fc6000f8e00ff */
[----:B------:R-:W-:Y:S01]  /*1710*/  SHF.L.U32 R0, R0, 0x1f, RZ ;  /* 0x0000001f00007819 */ /* 0x000fe200000006ff */
[----:B0-----:R-:W-:-:S06]  /*1720*/  ULEA UR4, UR5, UR4, 0x18 ;  /* 0x0000000405047291 */ /* 0x001fcc000f8ec03f */
[----:B------:R-:W-:-:S04]  /*1730*/  IMAD.U32 R6, RZ, RZ, UR4 ;  /* 0x00000004ff067e24 */ /* 0x000fc8000f8e00ff */
[----:B------:R-:W-:-:S04]  /*1740*/  IMAD R3, R3, 0x8, R6 ;  /* 0x0000000803037824 */ /* 0x000fc800078e0206 */
[----:B------:R0:W1:Y:S01]  /*1750*/  SYNCS.PHASECHK.TRANS64.TRYWAIT P1, [R3+URZ], R0 ;  /* 0x00000000030075a7 */ /* 0x000062000802017f */
[----:B------:R-:W-:Y:S05]  /*1760*/  @!P0 BRA `(.L_x_19) ;  /* 0x0000000000048947 */ /* 0x000fea0003800000 */
[----:B------:R-:W-:Y:S01]  /*1770*/  BPT.TRAP 0x1 ;  /* 0x000000040000795c */ /* 0x000fe20000300000 */
.L_x_19:
[----:B------:R-:W-:-:S05]  /*1780*/  IMAD.U32 R4, RZ, RZ, UR44 ;  /* 0x0000002cff047e24 */ /* 0x000fca000f8e00ff */
[----:B------:R-:W-:Y:S01]  /*1790*/  ISETP.GE.AND P2, PT, R4, 0x1, PT ;  /* 0x000000010400780c */ /* 0x000fe20003f46270 */
[----:B-1----:R-:W-:-:S12]  /*17a0*/  @P1 BRA `(.L_x_20) ;  /* 0x0000000000081947 */ /* 0x002fd80003800000 */
[----:B------:R-:W1:Y:S02]  /*17b0*/  SYNCS.PHASECHK.TRANS64.TRYWAIT P1, [R3+URZ], R0 ;  /* 0x00000000030075a7 */ /* 0x000e64000802017f */
[----:B-1----:R-:W-:Y:S05]  /*17c0*/  @!P1 BRA `(.L_x_21) ;  /* 0x0000006400d09947 */ /* 0x002fea0003800000 */
.L_x_20:
[----:B------:R-:W-:Y:S05]  /*17d0*/  WARPSYNC.ALL ;  /* 0x0000000000007948 */ /* 0x000fea0003800000 */
[----:B------:R-:W-:Y:S01]  /*17e0*/  R2UR UR4, R6 ;  /* 0x00000000060472ca */ /* 0x000fe200000e0000 */
[----:B------:R-:W-:Y:S01]  /*17f0*/  ULEA UR5, UR41, UR45, 0xa ;  /* 0x0000002d29057291 */ /* 0x000fe2000f8e503f */
[----:B------:R-:W-:Y:S01]  /*1800*/  WARPGROUP.ARRIVE ;  /* 0x00000000000079c5 */ /* 0x000fe20000000000 */
[----:B------:R-:W-:Y:S01]  /*1810*/  UMOV UR9, 0x40000040 ;  /* 0x4000004000097882 */ /* 0x000fe20000000000 */
[----:B------:R-:W-:-:S04]  /*1820*/  UMOV UR11, 0x40000040 ;  /* 0x40000040000b7882 */ /* 0x000fc80000000000 */
[----:B------:R-:W-:-:S05]  /*1830*/  UMOV UR8, UR5 ;  /* 0x0000000500087c82 */ /* 0x000fca0008000000 */
[----:B------:R-:W-:-:S04]  /*1840*/  UIADD3 UR4, UR4, 0x14100, URZ ;  /* 0x0001410004047890 */ /* 0x000fc8000fffe03f */
[----:B------:R-:W-:-:S04]  /*1850*/  USHF.R.U32.HI UR4, URZ, 0x4, UR4 ;  /* 0x000000043f047899 */ /* 0x000fc80008011604 */
[----:B------:R-:W-:-:S04]  /*1860*/  ULOP3.LUT UR4, UR4, 0x3fff, URZ, 0xc0, !UPT ;  /* 0x00003fff04047892 */ /* 0x000fc8000f8ec03f */
[----:B------:R-:W-:-:S04]  /*1870*/  ULOP3.LUT UR4, UR4, 0x10000, URZ, 0xfc, !UPT ;  /* 0x0001000004047892 */ /* 0x000fc8000f8efc3f */
[----:B------:R-:W-:-:S07]  /*1880*/  ULEA UR6, UR41, UR4, 0xa ;  /* 0x0000000429067291 */ /* 0x000fce000f8e503f */
[----:B------:R-:W-:Y:S02]  /*1890*/  UMOV UR10, UR6 ;  /* 0x00000006000a7c82 */ /* 0x000fe40008000000 */
[----:B------:R-:W-:Y:S01]  /*18a0*/  HGMMA.64x128x8.F32.TF32 R24, gdesc[UR8], RZ, !UPT, gsb0 ;  /* 0x05e00000081879f0 */ /* 0x000fe2000c0028ff */
[----:B------:R-:W-:Y:S02]  /*18b0*/  UIADD3 UR8, UR5, 0x2, URZ ;  /* 0x0000000205087890 */ /* 0x000fe4000fffe03f */
[----:B------:R-:W-:Y:S01]  /*18c0*/  UIADD3 UR10, UR6, 0x2, URZ ;  /* 0x00000002060a7890 */ /* 0x000fe2000fffe03f */
[----:B------:R-:W-:Y:S01]  /*18d0*/  UMOV UR9, 0x40000040 ;  /* 0x4000004000097882 */ /* 0x000fe20000000000 */
[----:B------:R-:W-:Y:S01]  /*18e0*/  UMOV UR11, 0x40000040 ;  /* 0x40000040000b7882 */ /* 0x000fe20000000000 */
[----:B------:R-:W-:Y:S02]  /*18f0*/  WARPGROUP.DEPBAR.LE gsb0, 0x0 ;  /* 0x00008000000079c5 */ /* 0x000fe40000010000 */
[----:B------:R-:W-:-:S06]  /*1900*/  WARPGROUP.ARRIVE ;  /* 0x00000000000079c5 */ /* 0x000fcc0000000000 */
[----:B------:R-:W-:Y:S01]  /*1910*/  HGMMA.64x128x8.F32.TF32 R24, gdesc[UR8], R24, gsb0 ;  /* 0x05e00000081879f0 */ /* 0x000fe20008002818 */
        /* <DEDUP_REMOVED lines=13> */
[----:B------:R-:W-:Y:S03]  /*19f0*/  HGMMA.64x128x8.F32.TF32 R24, gdesc[UR8], R24, gsb0 ;  /* 0x05e00000081879f0 */ /* 0x000fe60008002818 */
[----:B------:R-:W-:Y:S02]  /*1a00*/  WARPGROUP.DEPBAR.LE gsb0, 0x0 ;  /* 0x00008000000079c5 */ /* 0x000fe40000010000 */
[----:B------:R-:W-:Y:S05]  /*1a10*/  @!P2 BRA `(.L_x_22) ;  /* 0x000000040028a947 */ /* 0x000fea0003800000 */
[----:B------:R-:W-:Y:S01]  /*1a20*/  UIADD3 UR5, UR41, 0x1, URZ ;  /* 0x0000000129057890 */ /* 0x000fe2000fffe03f */
[----:B01----:R-:W-:Y:S02]  /*1a30*/  IMAD.U32 R0, RZ, RZ, UR44 ;  /* 0x0000002cff007e24 */ /* 0x003fe4000f8e00ff */
[----:B------:R-:W-:Y:S01]  /*1a40*/  IMAD.U32 R3, RZ, RZ, UR41 ;  /* 0x00000029ff037e24 */ /* 0x000fe2000f8e00ff */
[----:B------:R-:W-:-:S04]  /*1a50*/  UISETP.NE.AND UP0, UPT, UR5, 0x5, UPT ;  /* 0x000000050500788c */ /* 0x000fc8000bf05270 */
[----:B------:R-:W-:Y:S02]  /*1a60*/  USEL UR6, URZ, 0x1, UP0 ;  /* 0x000000013f067887 */ /* 0x000fe40008000000 */
[----:B------:R-:W-:Y:S02]  /*1a70*/  USEL UR5, UR5, URZ, UP0 ;  /* 0x0000003f05057287 */ /* 0x000fe40008000000 */
[----:B------:R-:W-:-:S06]  /*1a80*/  ULOP3.LUT UR6, UR40, UR6, URZ, 0x3c, !UPT ;  /* 0x0000000628067292 */ /* 0x000fcc000f8e3c3f */
[----:B------:R-:W-:-:S07]  /*1a90*/  IMAD.U32 R7, RZ, RZ, UR6 ;  /* 0x00000006ff077e24 */ /* 0x000fce000f8e00ff */
.L_x_29:
[----:B------:R-:W-:Y:S05]  /*1aa0*/  @!P0 BRA `(.L_x_23) ;  /* 0x0000000000048947 */ /* 0x000fea0003800000 */
[----:B------:R-:W-:Y:S01]  /*1ab0*/  BPT.TRAP 0x1 ;  /* 0x000000040000795c */ /* 0x000fe20000300000 */
.L_x_23:
[----:B------:R-:W0:Y:S01]  /*1ac0*/  S2UR UR7, SR_CgaCtaId ;  /* 0x00000000000779c3 */ /* 0x000e220000008800 */
[----:B------:R-:W-:Y:S01]  /*1ad0*/  UMOV UR6, 0x400 ;  /* 0x0000040000067882 */ /* 0x000fe20000000000 */
[----:B------:R-:W-:Y:S01]  /*1ae0*/  IMAD.U32 R5, RZ, RZ, UR5 ;  /* 0x00000005ff057e24 */ /* 0x000fe2000f8e00ff */
[----:B------:R-:W-:Y:S01]  /*1af0*/  SHF.L.U32 R4, R7, 0x1f, RZ ;  /* 0x0000001f07047819 */ /* 0x000fe200000006ff */
[----:B0-----:R-:W-:-:S06]  /*1b00*/  ULEA UR6, UR7, UR6, 0x18 ;  /* 0x0000000607067291 */ /* 0x001fcc000f8ec03f */
[----:B------:R-:W-:-:S04]  /*1b10*/  IMAD.U32 R6, RZ, RZ, UR6 ;  /* 0x00000006ff067e24 */ /* 0x000fc8000f8e00ff */
[----:B------:R-:W-:-:S04]  /*1b20*/  IMAD R5, R5, 0x8, R6 ;  /* 0x0000000805057824 */ /* 0x000fc800078e0206 */
[----:B------:R0:W1:Y:S01]  /*1b30*/  SYNCS.PHASECHK.TRANS64.TRYWAIT P1, [R5+URZ], R4 ;  /* 0x00000004050075a7 */ /* 0x000062000802017f */
[----:B------:R-:W-:Y:S05]  /*1b40*/  @!P0 BRA `(.L_x_24) ;  /* 0x0000000000048947 */ /* 0x000fea0003800000 */
[----:B------:R-:W-:Y:S01]  /*1b50*/  BPT.TRAP 0x1 ;  /* 0x000000040000795c */ /* 0x000fe20000300000 */
.L_x_24:
[----:B-1----:R-:W-:Y:S05]  /*1b60*/  @P1 BRA `(.L_x_25) ;  /* 0x0000000000081947 */ /* 0x002fea0003800000 */
[----:B------:R-:W1:Y:S02]  /*1b70*/  SYNCS.PHASECHK.TRANS64.TRYWAIT P1, [R5+URZ], R4 ;  /* 0x00000004050075a7 */ /* 0x000e64000802017f */
[----:B-1----:R-:W-:Y:S05]  /*1b80*/  @!P1 BRA `(.L_x_26) ;  /* 0x0000006000f49947 */ /* 0x002fea0003800000 */
.L_x_25:
[----:B------:R-:W-:Y:S01]  /*1b90*/  ULEA UR6, UR5, UR45, 0xa ;  /* 0x0000002d05067291 */ /* 0x000fe2000f8e503f */
[----:B------:R-:W-:Y:S01]  /*1ba0*/  WARPGROUP.ARRIVE ;  /* 0x00000000000079c5 */ /* 0x000fe20000000000 */
[----:B------:R-:W-:Y:S01]  /*1bb0*/  ULEA UR7, UR5, UR4, 0xa ;  /* 0x0000000405077291 */ /* 0x000fe2000f8e503f */
[----:B------:R-:W-:Y:S01]  /*1bc0*/  UMOV UR9, 0x40000040 ;  /* 0x4000004000097882 */ /* 0x000fe20000000000 */
[----:B------:R-:W-:-:S03]  /*1bd0*/  UMOV UR11, 0x40000040 ;  /* 0x40000040000b7882 */ /* 0x000fc60000000000 */
[----:B------:R-:W-:Y:S02]  /*1be0*/  UMOV UR8, UR6 ;  /* 0x0000000600087c82 */ /* 0x000fe40008000000 */
[----:B------:R-:W-:Y:S02]  /*1bf0*/  UMOV UR10, UR7 ;  /* 0x00000007000a7c82 */ /* 0x000fe40008000000 */
[----:B------:R-:W-:Y:S01]  /*1c00*/  HGMMA.64x128x8.F32.TF32 R24, gdesc[UR8], R24, gsb0 ;  /* 0x05e00000081879f0 */ /* 0x000fe20008002818 */
[----:B------:R-:W-:Y:S02]  /*1c10*/  UIADD3 UR8, UR6, 0x2, URZ ;  /* 0x0000000206087890 */ /* 0x000fe4000fffe03f */
[----:B------:R-:W-:Y:S01]  /*1c20*/  UIADD3 UR10, UR7, 0x2, URZ ;  /* 0x00000002070a7890 */ /* 0x000fe2000fffe03f */
[----:B------:R-:W-:Y:S01]  /*1c30*/  UMOV UR9, 0x40000040 ;  /* 0x4000004000097882 */ /* 0x000fe20000000000 */
[----:B------:R-:W-:Y:S01]  /*1c40*/  UMOV UR11, 0x40000040 ;  /* 0x40000040000b7882 */ /* 0x000fe20000000000 */
[----:B------:R-:W-:-:S02]  /*1c50*/  WARPGROUP.DEPBAR.LE gsb0, 0x0 ;  /* 0x00008000000079c5 */ /* 0x000fc40000010000 */
        /* <DEDUP_REMOVED lines=18> */
[----:B------:R-:W-:Y:S01]  /*1d80*/  BPT.TRAP 0x1 ;  /* 0x000000040000795c */ /* 0x000fe20000300000 */
.L_x_27:
[----:B------:R-:W-:-:S13]  /*1d90*/  ISETP.NE.AND P1, PT, R22, RZ, PT ;  /* 0x000000ff1600720c */ /* 0x000fda0003f25270 */
[----:B01----:R-:W-:-:S04]  /*1da0*/  @P1 IMAD R4, R3, 0x8, R6 ;  /* 0x0000000803041824 */ /* 0x003fc800078e0206 */
[----:B------:R-:W-:-:S05]  /*1db0*/  @P1 VIADD R4, R4, 0x28 ;  /* 0x0000002804041836 */ /* 0x000fca0000000000 */
[----:B------:R-:W-:-:S04]  /*1dc0*/  @P1 PRMT R4, R19, 0x654, R4 ;  /* 0x0000065413041816 */ /* 0x000fc80000000004 */
[----:B------:R0:W-:Y:S01]  /*1dd0*/  @P1 SYNCS.ARRIVE.TRANS64.RED.A1T0 RZ, [R4+URZ], RZ ;  /* 0x000000ff04ff19a7 */ /* 0x0001e2000810043f */
[----:B------:R-:W-:-:S13]  /*1de0*/  ISETP.GT.U32.AND P1, PT, R18, 0x1, PT ;  /* 0x000000011200780c */ /* 0x000fda0003f24070 */
[----:B0-----:R-:W-:Y:S05]  /*1df0*/  @P1 BRA `(.L_x_28) ;  /* 0x0000000000041947 */ /* 0x001fea0003800000 */
[----:B------:R-:W-:Y:S01]  /*1e00*/  BPT.TRAP 0x1 ;  /* 0x000000040000795c */ /* 0x000fe20000300000 */
.L_x_28:
[----:B------:R-:W-:Y:S01]  /*1e10*/  UIADD3 UR5, UR5, 0x1, URZ ;  /* 0x0000000105057890 */ /* 0x000fe2000fffe03f */
[C---:B------:R-:W-:Y:S01]  /*1e20*/  ISETP.GT.AND P2, PT, R0.reuse, 0x1, PT ;  /* 0x000000010000780c */ /* 0x040fe20003f44270 */
[----:B------:R-:W-:Y:S02]  /*1e30*/  VIADD R3, R3, 0x1 ;  /* 0x0000000103037836 */ /* 0x000fe40000000000 */
[----:B------:R-:W-:Y:S01]  /*1e40*/  UISETP.NE.AND UP0, UPT, UR5, 0x5, UPT ;  /* 0x000000050500788c */ /* 0x000fe2000bf05270 */
[----:B------:R-:W-:Y:S02]  /*1e50*/  VIADD R0, R0, 0xffffffff ;  /* 0xffffffff00007836 */ /* 0x000fe40000000000 */
[C---:B------:R-:W-:Y:S01]  /*1e60*/  ISETP.NE.AND P1, PT, R3.reuse, 0x5, PT ;  /* 0x000000050300780c */ /* 0x040fe20003f25270 */
[----:B------:R-:W-:Y:S02]  /*1e70*/  USEL UR6, URZ, 0x1, UP0 ;  /* 0x000000013f067887 */ /* 0x000fe40008000000 */
[----:B------:R-:W-:Y:S01]  /*1e80*/  USEL UR5, UR5, URZ, UP0 ;  /* 0x0000003f05057287 */ /* 0x000fe20008000000 */
[----:B------:R-:W-:-:S03]  /*1e90*/  SEL R3, R3, RZ, P1 ;  /* 0x000000ff03037207 */ /* 0x000fc60000800000 */
[----:B------:R-:W-:Y:S01]  /*1ea0*/  LOP3.LUT R7, R7, UR6, RZ, 0x3c, !PT ;  /* 0x0000000607077c12 */ /* 0x000fe2000f8e3cff */
[----:B------:R-:W-:Y:S07]  /*1eb0*/  @P2 BRA `(.L_x_29) ;  /* 0xfffffff800f82947 */ /* 0x000fee000383ffff */
.L_x_22:
[----:B01----:R-:W0:Y:S02]  /*1ec0*/  LDC R0, c[0x0][0x28c] ;  /* 0x0000a300ff007b82 */ /* 0x003e240000000800 */
[----:B0-----:R-:W-:-:S13]  /*1ed0*/  ISETP.GE.AND P1, PT, R0, 0x1, PT ;  /* 0x000000010000780c */ /* 0x001fda0003f26270 */
[----:B------:R-:W-:Y:S05]  /*1ee0*/  @!P1 BRA `(.L_x_30) ;  /* 0x0000000000449947 */ /* 0x000fea0003800000 */
[----:B------:R-:W-:Y:S05]  /*1ef0*/  @!P0 BRA `(.L_x_31) ;  /* 0x0000000000048947 */ /* 0x000fea0003800000 */
[----:B------:R-:W-:Y:S01]  /*1f00*/  BPT.TRAP 0x1 ;  /* 0x000000040000795c */ /* 0x000fe20000300000 */
.L_x_31:
[----:B------:R-:W-:-:S13]  /*1f10*/  ISETP.NE.AND P0, PT, R22, RZ, PT ;  /* 0x000000ff1600720c */ /* 0x000fda0003f05270 */
[----:B------:R-:W-:-:S05]  /*1f20*/  VOTEU.ANY UP0, P0 ;  /* 0x00000000003f7886 */ /* 0x000fca0000000100 */
[----:B------:R-:W-:-:S06]  /*1f30*/  @UP0 UIADD3 UR4, UR44, UR41, URZ ;  /* 0x000000292c040290 */ /* 0x000fcc000fffe03f */
[----:B------:R-:W-:Y:S02]  /*1f40*/  IMAD.U32 R4, RZ, RZ, UR4 ;  /* 0x00000004ff047e24 */ /* 0x000fe4000f8e00ff */
[----:B------:R-:W-:Y:S02]  /*1f50*/  IMAD.U32 R3, RZ, RZ, UR4 ;  /* 0x00000004ff037e24 */ /* 0x000fe4000f8e00ff */
[----:B------:R-:W-:-:S05]  /*1f60*/  @P0 IMAD.WIDE.U32 R4, R4, -0x33333333, RZ ;  /* 0xcccccccd04040825 */ /* 0x000fca00078e00ff */
[----:B------:R-:W-:-:S05]  /*1f70*/  @P0 SHF.R.U32.HI R0, RZ, 0x2, R5 ;  /* 0x00000002ff000819 */ /* 0x000fca0000011605 */
[----:B------:R-:W-:-:S04]  /*1f80*/  @P0 IMAD R0, R0, -0x5, R3 ;  /* 0xfffffffb00000824 */ /* 0x000fc800078e0203 */
[----:B------:R-:W-:-:S04]  /*1f90*/  @P0 IMAD R0, R0, 0x8, R6 ;  /* 0x0000000800000824 */ /* 0x000fc800078e0206 */
[----:B------:R-:W-:-:S05]  /*1fa0*/  @P0 VIADD R0, R0, 0x28 ;  /* 0x0000002800000836 */ /* 0x000fca0000000000 */
[----:B------:R-:W-:-:S04]  /*1fb0*/  @P0 PRMT R0, R19, 0x654, R0 ;  /* 0x0000065413000816 */ /* 0x000fc80000000000 */
[----:B------:R0:W-:Y:S01]  /*1fc0*/  @P0 SYNCS.ARRIVE.TRANS64.RED.A1T0 RZ, [R0+URZ], RZ ;  /* 0x000000ff00ff09a7 */ /* 0x0001e2000810043f */
[----:B------:R-:W-:-:S13]  /*1fd0*/  ISETP.GT.U32.AND P0, PT, R18, 0x1, PT ;  /* 0x000000011200780c */ /* 0x000fda0003f04070 */
[----:B0-----:R-:W-:Y:S05]  /*1fe0*/  @P0 BRA `(.L_x_30) ;  /* 0x0000000000040947 */ /* 0x001fea0003800000 */
[----:B------:R-:W-:Y:S01]  /*1ff0*/  BPT.TRAP 0x1 ;  /* 0x000000040000795c */ /* 0x000fe20000300000 */
.L_x_30:
[----:B------:R-:W-:Y:S01]  /*2000*/  IMAD.SHL.U32 R100, R100, 0x80, RZ ;  /* 0x0000008064647824 */ /* 0x000fe200078e00ff */
[----:B------:R-:W-:Y:S01]  /*2010*/  UIADD3 UR41, UR43, UR41, URZ ;  /* 0x000000292b297290 */ /* 0x000fe2000fffe03f */
[----:B------:R-:W-:Y:S01]  /*2020*/  SHF.R.S32.HI R11, RZ, 0x1f, R101 ;  /* 0x0000001fff0b7819 */ /* 0x000fe20000011465 */
[----:B------:R-:W-:Y:S01]  /*2030*/  UISETP.GE.U32.AND UP1, UPT, UR43, 0x5, UPT ;  /* 0x000000052b00788c */ /* 0x000fe2000bf26070 */
[----:B------:R-:W-:Y:S01]  /*2040*/  IMAD.SHL.U32 R6, R103, 0x80, RZ ;  /* 0x0000008067067824 */ /* 0x000fe200078e00ff */
[----:B------:R-:W-:Y:S01]  /*2050*/  ULDC UR7, c[0x0][0x288] ;  /* 0x0000a20000077ab9 */ /* 0x000fe20000000800 */
[C---:B------:R-:W-:Y:S01]  /*2060*/  LOP3.LUT R8, R100.reuse, 0x6, R95, 0xf8, !PT ;  /* 0x0000000664087812 */ /* 0x040fe200078ef85f */
[----:B------:R-:W-:Y:S01]  /*2070*/  UISETP.GT.U32.AND UP0, UPT, UR41, 0x4, UPT ;  /* 0x000000042900788c */ /* 0x000fe2000bf04070 */
[----:B------:R-:W-:Y:S01]  /*2080*/  ISETP.GE.AND P0, PT, R100, UR7, PT ;  /* 0x0000000764007c0c */ /* 0x000fe2000bf06270 */
[----:B------:R-:W-:Y:S01]  /*2090*/  ULDC.64 UR4, c[0x0][0x5d0] ;  /* 0x0001740000047ab9 */ /* 0x000fe20000000a00 */
[--C-:B------:R-:W-:Y:S01]  /*20a0*/  SHF.R.S32.HI R9, RZ, 0x1f, R8.reuse ;  /* 0x0000001fff097819 */ /* 0x100fe20000011408 */
[----:B------:R-:W-:Y:S01]  /*20b0*/  ULDC UR10, c[0x0][0x284] ;  /* 0x0000a100000a7ab9 */ /* 0x000fe20000000800 */
[----:B------:R-:W-:Y:S01]  /*20c0*/  IMAD R0, R11, UR4, RZ ;  /* 0x000000040b007c24 */ /* 0x000fe2000f8e02ff */
[----:B------:R-:W-:Y:S01]  /*20d0*/  UISETP.LT.U32.AND UP0, UPT, UR43, 0x5, UP0 ;  /* 0x000000052b00788c */ /* 0x000fe20008701070 */
[----:B------:R-:W-:Y:S01]  /*20e0*/  ISETP.GE.OR P0, PT, R6, UR10, P0 ;  /* 0x0000000a06007c0c */ /* 0x000fe20008706670 */
[----:B------:R-:W-:Y:S01]  /*20f0*/  IMAD.WIDE.U32 R4, R101, UR4, R8 ;  /* 0x0000000465047c25 */ /* 0x000fe2000f8e0008 */
[----:B------:R-:W-:Y:S01]  /*2100*/  ULDC.64 UR8, c[0x0][0x5c8] ;  /* 0x0001720000087ab9 */ /* 0x000fe20000000a00 */
[----:B------:R-:W-:-:S02]  /*2110*/  USEL UR6, URZ, 0x1, !UP0 ;  /* 0x000000013f067887 */ /* 0x000fc4000c000000 */
[----:B------:R-:W-:Y:S01]  /*2120*/  IMAD R3, R101, UR5, R0 ;  /* 0x0000000565037c24 */ /* 0x000fe2000f8e0200 */
[----:B------:R-:W-:Y:S01]  /*2130*/  @UP1 UIMAD.WIDE.U32 UR4, UR41, -0x33333333, URZ ;  /* 0xcccccccd290418a5 */ /* 0x000fe2000f8e003f */
[----:B------:R-:W-:Y:S01]  /*2140*/  IMAD.WIDE R104, R103, 0x80, R88 ;  /* 0x0000008067687825 */ /* 0x000fe200078e0258 */
[----:B------:R-:W-:Y:S02]  /*2150*/  ULOP3.LUT UR40, UR40, UR6, URZ, 0x3c, !UPT ;  /* 0x0000000628287292 */ /* 0x000fe4000f8e3c3f */
[----:B------:R-:W-:Y:S01]  /*2160*/  @UP1 USHF.R.U32.HI UR4, URZ, 0x2, UR5 ;  /* 0x000000023f041899 */ /* 0x000fe20008011605 */
[----:B------:R-:W-:Y:S02]  /*2170*/  IMAD.IADD R5, R5, 0x1, R3 ;  /* 0x0000000105057824 */ /* 0x000fe400078e0203 */
[----:B------:R-:W-:Y:S01]  /*2180*/  IMAD R3, R105, UR8, RZ ;  /* 0x0000000869037c24 */ /* 0x000fe2000f8e02ff */
[----:B------:R-:W-:Y:S01]  /*2190*/  @UP1 ULOP3.LUT UR40, UR40, 0x1, UR4, 0x78, !UPT ;  /* 0x0000000128281892 */ /* 0x000fe2000f8e7804 */
[----:B------:R-:W-:-:S04]  /*21a0*/  IMAD.WIDE.U32 R106, R104, UR8, R4 ;  /* 0x00000008686a7c25 */ /* 0x000fc8000f8e0004 */
[----:B------:R-:W-:Y:S02]  /*21b0*/  IMAD R7, R104, UR9, R3 ;  /* 0x0000000968077c24 */ /* 0x000fe4000f8e0203 */
[----:B------:R-:W-:Y:S01]  /*21c0*/  IMAD.MOV.U32 R0, RZ, RZ, -0x1 ;  /* 0xffffffffff007424 */ /* 0x000fe200078e00ff */
[----:B------:R-:W-:Y:S06]  /*21d0*/  @P0 BRA `(.L_x_32) ;  /* 0x0000004000100947 */ /* 0x000fec0003800000 */
[----:B-----5:R-:W-:Y:S01]  /*21e0*/  FSETP.NEU.AND P1, PT, R90, RZ, PT ;  /* 0x000000ff5a00720b */ /* 0x020fe20003f2d000 */
[----:B------:R-:W-:Y:S01]  /*21f0*/  IMAD.IADD R4, R94, 0x1, -R100 ;  /* 0x000000015e047824 */ /* 0x000fe200078e0a64 */
[----:B------:R-:W-:Y:S01]  /*2200*/  BSSY B0, `(.L_x_32) ;  /* 0x0000401000007945 */ /* 0x000fe20003800000 */
[----:B------:R-:W-:Y:S02]  /*2210*/  IMAD.IADD R3, R99, 0x1, -R6 ;  /* 0x0000000163037824 */ /* 0x000fe400078e0a06 */
[----:B------:R-:W-:Y:S01]  /*2220*/  IMAD.IADD R117, R107, 0x1, R7 ;  /* 0x000000016b757824 */ /* 0x000fe200078e0207 */
[----:B------:R-:W-:-:S04]  /*2230*/  ISETP.GT.AND P0, PT, R4, RZ, PT ;  /* 0x000000ff0400720c */ /* 0x000fc80003f04270 */
[----:B------:R-:W-:-:S03]  /*2240*/  ISETP.GT.AND P2, PT, R3, RZ, P0 ;  /* 0x000000ff0300720c */ /* 0x000fc60000744270 */
[----:B------:R-:W-:Y:S10]  /*2250*/  @!P1 BRA `(.L_x_33) ;  /* 0x0000002c001c9947 */ /* 0x000ff40003800000 */
[----:B------:R-:W0:Y:S01]  /*2260*/  LDC.64 R110, c[0x0][0x5b8] ;  /* 0x00016e00ff6e7b82 */ /* 0x000e220000000a00 */
[----:B------:R-:W-:-:S07]  /*2270*/  ULDC.64 UR4, c[0x0][0x5c0] ;  /* 0x0001700000047ab9 */ /* 0x000fce0000000a00 */
[----:B------:R-:W1:Y:S08]  /*2280*/  LDC.64 R112, c[0x0][0x5b0] ;  /* 0x00016c00ff707b82 */ /* 0x000e700000000a00 */
[----:B------:R-:W2:Y:S01]  /*2290*/  LDC.64 R114, c[0x0][0x5a8] ;  /* 0x00016a00ff727b82 */ /* 0x000ea20000000a00 */
[-C--:B0-----:R-:W-:Y:S02]  /*22a0*/  IMAD R6, R11, R110.reuse, RZ ;  /* 0x0000006e0b067224 */ /* 0x081fe400078e02ff */
[----:B------:R-:W-:-:S04]  /*22b0*/  IMAD.WIDE.U32 R108, R101, R110, R8 ;  /* 0x0000006e656c7225 */ /* 0x000fc800078e0008 */
[----:B------:R-:W-:Y:S02]  /*22c0*/  IMAD R103, R101, R111, R6 ;  /* 0x0000006f65677224 */ /* 0x000fe400078e0206 */
[-C--:B-1----:R-:W-:Y:S02]  /*22d0*/  IMAD R5, R105, R112.reuse, RZ ;  /* 0x0000007069057224 */ /* 0x082fe400078e02ff */
[----:B------:R-:W-:Y:S02]  /*22e0*/  IMAD.IADD R13, R109, 0x1, R103 ;  /* 0x000000016d0d7824 */ /* 0x000fe400078e0267 */
[----:B------:R-:W-:Y:S02]  /*22f0*/  IMAD.MOV.U32 R12, RZ, RZ, R108 ;  /* 0x000000ffff0c7224 */ /* 0x000fe400078e006c */
[C---:B------:R-:W-:Y:S02]  /*2300*/  IMAD R105, R104.reuse, R113, R5 ;  /* 0x0000007168697224 */ /* 0x040fe400078e0205 */
[----:B------:R-:W-:-:S04]  /*2310*/  IMAD.WIDE.U32 R6, R104, R112, R12 ;  /* 0x0000007068067225 */ /* 0x000fc800078e000c */
[----:B------:R-:W-:Y:S01]  /*2320*/  IMAD.IADD R5, R7, 0x1, R105 ;  /* 0x0000000107057824 */ /* 0x000fe200078e0269 */
[----:B--2---:R-:W-:-:S04]  /*2330*/  LEA R14, P1, R6, R114, 0x2 ;  /* 0x00000072060e7211 */ /* 0x004fc800078210ff */
[----:B------:R-:W-:-:S05]  /*2340*/  LEA.HI.X R15, R6, R115, R5, 0x2, P1 ;  /* 0x00000073060f7211 */ /* 0x000fca00008f1405 */
[----:B------:R0:W2:Y:S01]  /*2350*/  @P2 LDG.E.LTC128B R5, desc[UR38][R14.64] ;  /* 0x000000260e052981 */ /* 0x0000a2000c1e1920 */
[----:B------:R-:W-:Y:S01]  /*2360*/  LEA R10, P3, R106, UR4, 0x2 ;  /* 0x000000046a0a7c11 */ /* 0x000fe2000f8610ff */
[----:B------:R-:W-:Y:S01]  /*2370*/  IMAD.WIDE.U32 R6, R104, R112, R8 ;  /* 0x0000007068067225 */ /* 0x000fe200078e0008 */
[----:B------:R-:W-:Y:S01]  /*2380*/  ISETP.GT.AND P1, PT, R4, 0x1, PT ;  /* 0x000000010400780c */ /* 0x000fe20003f24270 */
[----:B------:R-:W-:Y:S02]  /*2390*/  BSSY B1, `(.L_x_34) ;  /* 0x0000012000017945 */ /* 0x000fe40003800000 */
[----:B------:R-:W-:Y:S02]  /*23a0*/  IMAD.IADD R7, R105, 0x1, R7 ;  /* 0x0000000169077824 */ /* 0x000fe400078e0207 */
[----:B------:R-:W-:Y:S01]  /*23b0*/  IMAD.WIDE.U32 R20, R101, R110, R6 ;  /* 0x0000006e65147225 */ /* 0x000fe200078e0006 */
[----:B0-----:R-:W-:-:S03]  /*23c0*/  SHF.L.U64.HI R15, R112, 0x3, R113 ;  /* 0x00000003700f7819 */ /* 0x001fc60000010271 */
[----:B------:R-:W-:Y:S01]  /*23d0*/  IMAD.IADD R7, R103, 0x1, R21 ;  /* 0x0000000167077824 */ /* 0x000fe200078e0215 */
[----:B------:R-:W-:Y:S01]  /*23e0*/  LEA R6, P4, R20, R114, 0x2 ;  /* 0x0000007214067211 */ /* 0x000fe200078810ff */
[----:B------:R-:W-:-:S03]  /*23f0*/  IMAD.SHL.U32 R14, R112, 0x8, RZ ;  /* 0x00000008700e7824 */ /* 0x000fc600078e00ff */
[----:B------:R-:W-:Y:S01]  /*2400*/  LEA.HI.X R7, R20, R115, R7, 0x2, P4 ;  /* 0x0000007314077211 */ /* 0x000fe200020f1407 */
[----:B------:R-:W-:Y:S01]  /*2410*/  IMAD.WIDE.U32 R20, R104, R112, R14 ;  /* 0x0000007068147225 */ /* 0x000fe200078e000e */
[----:B--2---:R-:W-:-:S05]  /*2420*/  LOP3.LUT R11, R5, 0xffffe000, RZ, 0xc0, !PT ;  /* 0xffffe000050b7812 */ /* 0x004fca00078ec0ff */
[----:B------:R-:W-:-:S04]  /*2430*/  FMUL R11, R11, R90 ;  /* 0x0000005a0b0b7220 */ /* 0x000fc80000400000 */
[----:B------:R-:W-:Y:S01]  /*2440*/  FFMA R107, R24, R23, R11 ;  /* 0x00000017186b7223 */ /* 0x000fe2000000000b */
[----:B------:R-:W-:Y:S02]  /*2450*/  LEA.HI.X R11, R106, UR5, R117, 0x2, P3 ;  /* 0x000000056a0b7c11 */ /* 0x000fe400098f1475 */
[----:B------:R-:W-:Y:S02]  /*2460*/  ISETP.GT.AND P3, PT, R3, RZ, P1 ;  /* 0x000000ff0300720c */ /* 0x000fe40000f64270 */
[----:B------:R-:W-:-:S05]  /*2470*/  F2FP.TF32.F32.PACK_B R107, R107 ;  /* 0x0000006bff6b723e */ /* 0x000fca00024050ff */
[----:B------:R0:W-:Y:S06]  /*2480*/  @P2 STG.E desc[UR38][R10.64], R107 ;  /* 0x0000006b0a002986 */ /* 0x0001ec000c101926 */
[----:B------:R-:W-:Y:S05]  /*2490*/  @!P3 BRA `(.L_x_35) ;  /* 0x000000000004b947 */ /* 0x000fea0003800000 */
[----:B------:R1:W5:Y:S02]  /*24a0*/  LDG.E.LTC128B R5, desc[UR38][R6.64+0x4] ;  /* 0x0000042606057981 */ /* 0x000364000c1e1920 */
.L_x_35:
[----:B------:R-:W-:Y:S05]  /*24b0*/  BSYNC B1 ;  /* 0x0000000000017941 */ /* 0x000fea0003800000 */
.L_x_34:
[----:B-----5:R-:W-:Y:S01]  /*24c0*/  LOP3.LUT R15, R5, 0xffffe000, RZ, 0xc0, !PT ;  /* 0xffffe000050f7812 */ /* 0x020fe200078ec0ff */
[----:B------:R-:W-:Y:S01]  /*24d0*/  IMAD.IADD R105, R105, 0x1, R21 ;  /* 0x0000000169697824 */ /* 0x000fe200078e0215 */
[----:B------:R-:W-:Y:S01]  /*24e0*/  IADD3 R108, P2, R108, R20, RZ ;  /* 0x000000146c6c7210 */ /* 0x000fe20007f5e0ff */
[----:B------:R-:W-:Y:S01]  /*24f0*/  IMAD.MOV.U32 R24, RZ, RZ, R5 ;  /* 0x000000ffff187224 */ /* 0x000fe200078e0005 */
[----:B------:R-:W-:Y:S01]  /*2500*/  ISETP.GT.AND P0, PT, R3, 0x8, P0 ;  /* 0x000000080300780c */ /* 0x000fe20000704270 */
[----:B------:R-:W-:Y:S02]  /*2510*/  FMUL R12, R15, R90 ;  /* 0x0000005a0f0c7220 */ /* 0x000fe40000400000 */
[----:B------:R-:W-:Y:S01]  /*2520*/  IMAD.X R13, R105, 0x1, R13, P2 ;  /* 0x00000001690d7824 */ /* 0x000fe200010e060d */
[----:B------:R-:W-:Y:S01]  /*2530*/  LEA R14, P2, R108, R114, 0x2 ;  /* 0x000000726c0e7211 */ /* 0x000fe200078410ff */
[----:B------:R-:W-:-:S03]  /*2540*/  FFMA R25, R25, R23, R12 ;  /* 0x0000001719197223 */ /* 0x000fc6000000000c */
[----:B------:R-:W-:Y:S02]  /*2550*/  LEA.HI.X R15, R108, R115, R13, 0x2, P2 ;  /* 0x000000736c0f7211 */ /* 0x000fe400010f140d */
[----:B------:R-:W-:-:S05]  /*2560*/  F2FP.TF32.F32.PACK_B R25, R25 ;  /* 0x00000019ff19723e */ /* 0x000fca00024050ff */
[----:B------:R2:W-:Y:S04]  /*2570*/  @P3 STG.E desc[UR38][R10.64+0x4], R25 ;  /* 0x000004190a003986 */ /* 0x0005e8000c101926 */
[----:B------:R-:W3:Y:S01]  /*2580*/  @P0 LDG.E.LTC128B R24, desc[UR38][R14.64] ;  /* 0x000000260e180981 */ /* 0x000ee2000c1e1920 */
[----:B------:R-:W-:Y:S01]  /*2590*/  IADD3 R20, P2, R8, R20, RZ ;  /* 0x0000001408147210 */ /* 0x000fe20007f5e0ff */
[----:B------:R-:W-:Y:S01]  /*25a0*/  BSSY B1, `(.L_x_36) ;  /* 0x0000011000017945 */ /* 0x000fe20003800000 */
[----:B------:R-:W-:-:S03]  /*25b0*/  ISETP.GT.AND P1, PT, R3, 0x8, P1 ;  /* 0x000000080300780c */ /* 0x000fc60000f24270 */
[----:B------:R-:W-:Y:S01]  /*25c0*/  IMAD.X R21, R9, 0x1, R105, P2 ;  /* 0x0000000109157824 */ /* 0x000fe200010e0669 */
[C---:B------:R-:W-:Y:S02]  /*25d0*/  SHF.L.U64.HI R9, R91.reuse, 0x2, R92 ;  /* 0x000000025b097819 */ /* 0x040fe4000001025c */
[----:B------:R-:W-:Y:S01]  /*25e0*/  LEA R12, P2, R91, R10, 0x2 ;  /* 0x0000000a5b0c7211 */ /* 0x000fe200078410ff */
[----:B------:R-:W-:-:S04]  /*25f0*/  IMAD.WIDE.U32 R20, R101, R110, R20 ;  /* 0x0000006e65147225 */ /* 0x000fc800078e0014 */
[----:B------:R-:W-:Y:S01]  /*2600*/  IMAD.X R13, R9, 0x1, R11, P2 ;  /* 0x00000001090d7824 */ /* 0x000fe200010e060b */
[----:B------:R-:W-:Y:S02]  /*2610*/  LEA R8, P3, R20, R114, 0x2 ;  /* 0x0000007214087211 */ /* 0x000fe400078610ff */
[----:B---3--:R-:W-:-:S05]  /*2620*/  LOP3.LUT R5, R24, 0xffffe000, RZ, 0xc0, !PT ;  /* 0xffffe00018057812 */ /* 0x008fca00078ec0ff */
[----:B------:R-:W-:-:S04]  /*2630*/  FMUL R5, R5, R90 ;  /* 0x0000005a05057220 */ /* 0x000fc80000400000 */
[----:B------:R-:W-:Y:S01]  /*2640*/  FFMA R101, R26, R23, R5 ;  /* 0x000000171a657223 */ /* 0x000fe20000000005 */
[----:B------:R-:W-:-:S04]  /*2650*/  IMAD.IADD R5, R103, 0x1, R21 ;  /* 0x0000000167057824 */ /* 0x000fc800078e0215 */
[----:B------:R-:W-:Y:S02]  /*2660*/  F2FP.TF32.F32.PACK_B R101, R101 ;  /* 0x00000065ff65723e */ /* 0x000fe400024050ff */
[----:B------:R-:W-:-:S03]  /*2670*/  LEA.HI.X R9, R20, R115, R5, 0x2, P3 ;  /* 0x0000007314097211 */ /* 0x000fc600018f1405 */
[----:B------:R2:W-:Y:S01]  /*2680*/  @P0 STG.E desc[UR38][R12.64], R101 ;  /* 0x000000650c000986 */ /* 0x0005e2000c101926 */
[----:B------:R-:W-:Y:S05]  /*2690*/  @!P1 BRA `(.L_x_37) ;  /* 0x0000000000049947 */ /* 0x000fea0003800000 */
[----:B------:R3:W5:Y:S02]  /*26a0*/  LDG.E.LTC128B R24, desc[UR38][R8.64+0x4] ;  /* 0x0000042608187981 */ /* 0x000764000c1e1920 */
.L_x_37:
[----:B------:R-:W-:Y:S05]  /*26b0*/  BSYNC B1 ;  /* 0x0000000000017941 */ /* 0x000fea0003800000 */
.L_x_36:
[----:B-----5:R-:W-:Y:S01]  /*26c0*/  LOP3.LUT R5, R24, 0xffffe000, RZ, 0xc0, !PT ;  /* 0xffffe00018057812 */ /* 0x020fe200078ec0ff */
[----:B------:R-:W-:Y:S01]  /*26d0*/  BSSY B1, `(.L_x_38) ;  /* 0x0000009000017945 */ /* 0x000fe20003800000 */
[----:B------:R-:W-:-:S03]  /*26e0*/  ISETP.GT.AND P0, PT, R4, 0x8, PT ;  /* 0x000000080400780c */ /* 0x000fc60003f04270 */
[----:B------:R-:W-:Y:S01]  /*26f0*/  FMUL R14, R5, R90 ;  /* 0x0000005a050e7220 */ /* 0x000fe20000400000 */
[----:B------:R-:W-:-:S03]  /*2700*/  ISETP.GT.AND P2, PT, R3, RZ, P0 ;  /* 0x000000ff0300720c */ /* 0x000fc60000744270 */
[----:B------:R-:W-:-:S05]  /*2710*/  FFMA R27, R27, R23, R14 ;  /* 0x000000171b1b7223 */ /* 0x000fca000000000e */
[----:B------:R-:W-:-:S05]  /*2720*/  F2FP.TF32.F32.PACK_B R27, R27 ;  /* 0x0000001bff1b723e */ /* 0x000fca00024050ff */
[----:B------:R4:W-:Y:S01]  /*2730*/  @P1 STG.E desc[UR38][R12.64+0x4], R27 ;  /* 0x0000041b0c001986 */ /* 0x0009e2000c101926 */
[----:B------:R-:W-:Y:S05]  /*2740*/  @!P2 BRA `(.L_x_39) ;  /* 0x000000000004a947 */ /* 0x000fea0003800000 */
[----:B------:R0:W5:Y:S02]  /*2750*/  LDG.E.LTC128B R24, desc[UR38][R6.64+0x20] ;  /* 0x0000202606187981 */ /* 0x000164000c1e1920 */
.L_x_39:
[----:B------:R-:W-:Y:S05]  /*2760*/  BSYNC B1 ;  /* 0x0000000000017941 */ /* 0x000fea0003800000 */
.L_x_38:
        /* <DEDUP_REMOVED lines=10> */
.L_x_41:
[----:B------:R-:W-:Y:S05]  /*2810*/  BSYNC B1 ;  /* 0x0000000000017941 */ /* 0x000fea0003800000 */
.L_x_40:
[----:B0----5:R-:W-:Y:S01]  /*2820*/  LOP3.LUT R5, R24, 0xffffe000, RZ, 0xc0, !PT ;  /* 0xffffe00018057812 */ /* 0x021fe200078ec0ff */
[----:B------:R-:W-:Y:S01]  /*2830*/  BSSY B1, `(.L_x_42) ;  /* 0x0000008000017945 */ /* 0x000fe20003800000 */
[----:B------:R-:W-:-:S03]  /*2840*/  ISETP.GT.AND P0, PT, R3, 0x8, P0 ;  /* 0x000000080300780c */ /* 0x000fc60000704270 */
[----:B------:R-:W-:-:S04]  /*2850*/  FMUL R14, R5, R90 ;  /* 0x0000005a050e7220 */ /* 0x000fc80000400000 */
[----:B------:R-:W-:-:S05]  /*2860*/  FFMA R29, R29, R23, R14 ;  /* 0x000000171d1d7223 */ /* 0x000fca000000000e */
[----:B------:R-:W-:-:S05]  /*2870*/  F2FP.TF32.F32.PACK_B R29, R29 ;  /* 0x0000001dff1d723e */ /* 0x000fca00024050ff */
[----:B------:R0:W-:Y:S01]  /*2880*/  @P3 STG.E desc[UR38][R10.64+0x24], R29 ;  /* 0x0000241d0a003986 */ /* 0x0001e2000c101926 */
[----:B------:R-:W-:Y:S05]  /*2890*/  @!P0 BRA `(.L_x_43) ;  /* 0x0000000000048947 */ /* 0x000fea0003800000 */
[----:B------:R0:W5:Y:S02]  /*28a0*/  LDG.E.LTC128B R24, desc[UR38][R8.64+0x20] ;  /* 0x0000202608187981 */ /* 0x000164000c1e1920 */
.L_x_43:
[----:B------:R-:W-:Y:S05]  /*28b0*/  BSYNC B1 ;  /* 0x0000000000017941 */ /* 0x000fea0003800000 */
.L_x_42:
[----:B-----5:R-:W-:Y:S01]  /*28c0*/  LOP3.LUT R5, R24, 0xffffe000, RZ, 0xc0, !PT ;  /* 0xffffe00018057812 */ /* 0x020fe200078ec0ff */
        /* <DEDUP_REMOVED lines=8> */
.L_x_45:
[----:B------:R-:W-:Y:S05]  /*2950*/  BSYNC B1 ;  /* 0x0000000000017941 */ /* 0x000fea0003800000 */
.L_x_44:
[----:B0----5:R-:W-:Y:S01]  /*2960*/  LOP3.LUT R5, R24, 0xffffe000, RZ, 0xc0, !PT ;  /* 0xffffe00018057812 */ /* 0x021fe200078ec0ff */
        /* <DEDUP_REMOVED lines=9> */
.L_x_47:
[----:B------:R-:W-:Y:S05]  /*2a00*/  BSYNC B1 ;  /* 0x0000000000017941 */ /* 0x000fea0003800000 */
.L_x_46:
        /* <DEDUP_REMOVED lines=10> */
.L_x_49:
[----:B------:R-:W-:Y:S05]  /*2ab0*/  BSYNC B1 ;  /* 0x0000000000017941 */ /* 0x000fea0003800000 */
.L_x_48:
        /* <DEDUP_REMOVED lines=9> */
.L_x_51:
[----:B------:R-:W-:Y:S05]  /*2b50*/  BSYNC B1 ;  /* 0x0000000000017941 */ /* 0x000fea0003800000 */
.L_x_50:
        /* <DEDUP_REMOVED lines=9> */
.L_x_53:
[----:B------:R-:W-:Y:S05]  /*2bf0*/  BSYNC B1 ;  /* 0x0000000000017941 */ /* 0x000fea0003800000 */
.L_x_52:
        /* <DEDUP_REMOVED lines=10> */
.L_x_55:
[----:B------:R-:W-:Y:S05]  /*2ca0*/  BSYNC B1 ;  /* 0x0000000000017941 */ /* 0x000fea0003800000 */
.L_x_54:
        /* <DEDUP_REMOVED lines=10> */
.L_x_57:
[----:B------:R-:W-:Y:S05]  /*2d50*/  BSYNC B1 ;  /* 0x0000000000017941 */ /* 0x000fea0003800000 */
.L_x_56:
        /* <DEDUP_REMOVED lines=9> */
.L_x_59:
[----:B------:R-:W-:Y:S05]  /*2df0*/  BSYNC B1 ;  /* 0x0000000000017941 */ /* 0x000fea0003800000 */
.L_x_58:
        /* <DEDUP_REMOVED lines=9> */
.L_x_61:
[----:B------:R-:W-:Y:S05]  /*2e90*/  BSYNC B1 ;  /* 0x0000000000017941 */ /* 0x000fea0003800000 */
.L_x_60:
        /* <DEDUP_REMOVED lines=10> */
.L_x_63:
[----:B------:R-:W-:Y:S05]  /*2f40*/  BSYNC B1 ;  /* 0x0000000000017941 */ /* 0x000fea0003800000 */
.L_x_62:
        /* <DEDUP_REMOVED lines=10> */
.L_x_65:
[----:B------:R-:W-:Y:S05]  /*2ff0*/  BSYNC B1 ;  /* 0x0000000000017941 */ /* 0x000fea0003800000 */
.L_x_64:
        /* <DEDUP_REMOVED lines=9> */
.L_x_67:
[----:B------:R-:W-:Y:S05]  /*3090*/  BSYNC B1 ;  /* 0x0000000000017941 */ /* 0x000fea0003800000 */
.L_x_66:
        /* <DEDUP_REMOVED lines=9> */
.L_x_69:
[----:B------:R-:W-:Y:S05]  /*3130*/  BSYNC B1 ;  /* 0x0000000000017941 */ /* 0x000fea0003800000 */
.L_x_68:
        /* <DEDUP_REMOVED lines=10> */
.L_x_71:
[----:B------:R-:W-:Y:S05]  /*31e0*/  BSYNC B1 ;  /* 0x0000000000017941 */ /* 0x000fea0003800000 */
.L_x_70:
        /* <DEDUP_REMOVED lines=10> */
.L_x_73:
[----:B------:R-:W-:Y:S05]  /*3290*/  BSYNC B1 ;  /* 0x0000000000017941 */ /* 0x000fea0003800000 */
.L_x_72:
        /* <DEDUP_REMOVED lines=9> */
.L_x_75:
[----:B------:R-:W-:Y:S05]  /*3330*/  BSYNC B1 ;  /* 0x0000000000017941 */ /* 0x000fea0003800000 */
.L_x_74:
        /* <DEDUP_REMOVED lines=9> */
.L_x_77:
[----:B------:R-:W-:Y:S05]  /*33d0*/  BSYNC B1 ;  /* 0x0000000000017941 */ /* 0x000fea0003800000 */
.L_x_76:
        /* <DEDUP_REMOVED lines=10> */
.L_x_79:
[----:B------:R-:W-:Y:S05]  /*3480*/  BSYNC B1 ;  /* 0x0000000000017941 */ /* 0x000fea0003800000 */
.L_x_78:
        /* <DEDUP_REMOVED lines=10> */
.L_x_81:
[----:B------:R-:W-:Y:S05]  /*3530*/  BSYNC B1 ;  /* 0x0000000000017941 */ /* 0x000fea0003800000 */
.L_x_80:
        /* <DEDUP_REMOVED lines=9> */
.L_x_83:
[----:B------:R-:W-:Y:S05]  /*35d0*/  BSYNC B1 ;  /* 0x0000000000017941 */ /* 0x000fea0003800000 */
.L_x_82:
        /* <DEDUP_REMOVED lines=9> */
.L_x_85:
[----:B------:R-:W-:Y:S05]  /*3670*/  BSYNC B1 ;  /* 0x0000000000017941 */ /* 0x000fea0003800000 */
.L_x_84:
        /* <DEDUP_REMOVED lines=10> */
.L_x_87:
[----:B------:R-:W-:Y:S05]  /*3720*/  BSYNC B1 ;  /* 0x0000000000017941 */ /* 0x000fea0003800000 */
.L_x_86:
        /* <DEDUP_REMOVED lines=10> */
.L_x_89:
[----:B------:R-:W-:Y:S05]  /*37d0*/  BSYNC B1 ;  /* 0x0000000000017941 */ /* 0x000fea0003800000 */
.L_x_88:
        /* <DEDUP_REMOVED lines=9> */
.L_x_91:
[----:B------:R-:W-:Y:S05]  /*3870*/  BSYNC B1 ;  /* 0x0000000000017941 */ /* 0x000fea0003800000 */
.L_x_90:
        /* <DEDUP_REMOVED lines=9> */
.L_x_93:
[----:B------:R-:W-:Y:S05]  /*3910*/  BSYNC B1 ;  /* 0x0000000000017941 */ /* 0x000fea0003800000 */
.L_x_92:
        /* <DEDUP_REMOVED lines=10> */
.L_x_95:
[----:B------:R-:W-:Y:S05]  /*39c0*/  BSYNC B1 ;  /* 0x0000000000017941 */ /* 0x000fea0003800000 */
.L_x_94:
        /* <DEDUP_REMOVED lines=10> */
.L_x_97:
[----:B------:R-:W-:Y:S05]  /*3a70*/  BSYNC B1 ;  /* 0x0000000000017941 */ /* 0x000fea0003800000 */
.L_x_96:
        /* <DEDUP_REMOVED lines=9> */
.L_x_99:
[----:B------:R-:W-:Y:S05]  /*3b10*/  BSYNC B1 ;  /* 0x0000000000017941 */ /* 0x000fea0003800000 */
.L_x_98:
        /* <DEDUP_REMOVED lines=9> */
.L_x_101:
[----:B------:R-:W-:Y:S05]  /*3bb0*/  BSYNC B1 ;  /* 0x0000000000017941 */ /* 0x000fea0003800000 */
.L_x_100:
        /* <DEDUP_REMOVED lines=10> */
.L_x_103:
[----:B------:R-:W-:Y:S05]  /*3c60*/  BSYNC B1 ;  /* 0x0000000000017941 */ /* 0x000fea0003800000 */
.L_x_102:
        /* <DEDUP_REMOVED lines=10> */
.L_x_105:
[----:B------:R-:W-:Y:S05]  /*3d10*/  BSYNC B1 ;  /* 0x0000000000017941 */ /* 0x000fea0003800000 */
.L_x_104:
        /* <DEDUP_REMOVED lines=9> */
.L_x_107:
[----:B------:R-:W-:Y:S05]  /*3db0*/  BSYNC B1 ;  /* 0x0000000000017941 */ /* 0x000fea0003800000 */
.L_x_106:
        /* <DEDUP_REMOVED lines=9> */
.L_x_109:
[----:B------:R-:W-:Y:S05]  /*3e50*/  BSYNC B1 ;  /* 0x0000000000017941 */ /* 0x000fea0003800000 */
.L_x_108:
        /* <DEDUP_REMOVED lines=10> */
.L_x_111:
[----:B------:R-:W-:Y:S05]  /*3f00*/  BSYNC B1 ;  /* 0x0000000000017941 */ /* 0x000fea0003800000 */
.L_x_110:
        /* <DEDUP_REMOVED lines=10> */
.L_x_113:
[----:B------:R-:W-:Y:S05]  /*3fb0*/  BSYNC B1 ;  /* 0x0000000000017941 */ /* 0x000fea0003800000 */
.L_x_112:
        /* <DEDUP_REMOVED lines=9> */
.L_x_115:
[----:B------:R-:W-:Y:S05]  /*4050*/  BSYNC B1 ;  /* 0x0000000000017941 */ /* 0x000fea0003800000 */
.L_x_114:
        /* <DEDUP_REMOVED lines=9> */
.L_x_117:
[----:B------:R-:W-:Y:S05]  /*40f0*/  BSYNC B1 ;  /* 0x0000000000017941 */ /* 0x000fea0003800000 */
.L_x_116:
        /* <DEDUP_REMOVED lines=10> */
.L_x_119:
[----:B------:R-:W-:Y:S05]  /*41a0*/  BSYNC B1 ;  /* 0x0000000000017941 */ /* 0x000fea0003800000 */
.L_x_118:
        /* <DEDUP_REMOVED lines=10> */
.L_x_121:
[----:B------:R-:W-:Y:S05]  /*4250*/  BSYNC B1 ;  /* 0x0000000000017941 */ /* 0x000fea0003800000 */
.L_x_120:
        /* <DEDUP_REMOVED lines=9> */
.L_x_123:
[----:B------:R-:W-:Y:S05]  /*42f0*/  BSYNC B1 ;  /* 0x0000000000017941 */ /* 0x000fea0003800000 */
.L_x_122:
        /* <DEDUP_REMOVED lines=9> */
.L_x_125:
[----:B------:R-:W-:Y:S05]  /*4390*/  BSYNC B1 ;  /* 0x0000000000017941 */ /* 0x000fea0003800000 */
.L_x_124:
        /* <DEDUP_REMOVED lines=10> */
.L_x_127:
[----:B------:R-:W-:Y:S05]  /*4440*/  BSYNC B1 ;  /* 0x0000000000017941 */ /* 0x000fea0003800000 */
.L_x_126:
        /* <DEDUP_REMOVED lines=10> */
.L_x_129:
[----:B------:R-:W-:Y:S05]  /*44f0*/  BSYNC B1 ;  /* 0x0000000000017941 */ /* 0x000fea0003800000 */
.L_x_128:
        /* <DEDUP_REMOVED lines=9> */
.L_x_131:
[----:B------:R-:W-:Y:S05]  /*4590*/  BSYNC B1 ;  /* 0x0000000000017941 */ /* 0x000fea0003800000 */
.L_x_130:
        /* <DEDUP_REMOVED lines=9> */
.L_x_133:
[----:B------:R-:W-:Y:S05]  /*4630*/  BSYNC B1 ;  /* 0x0000000000017941 */ /* 0x000fea0003800000 */
.L_x_132:
        /* <DEDUP_REMOVED lines=10> */
.L_x_135:
[----:B------:R-:W-:Y:S05]  /*46e0*/  BSYNC B1 ;  /* 0x0000000000017941 */ /* 0x000fea0003800000 */
.L_x_134:
        /* <DEDUP_REMOVED lines=10> */
.L_x_137:
[----:B------:R-:W-:Y:S05]  /*4790*/  BSYNC B1 ;  /* 0x0000000000017941 */ /* 0x000fea0003800000 */
.L_x_136:
        /* <DEDUP_REMOVED lines=9> */
.L_x_139:
[----:B------:R-:W-:Y:S05]  /*4830*/  BSYNC B1 ;  /* 0x0000000000017941 */ /* 0x000fea0003800000 */
.L_x_138:
        /* <DEDUP_REMOVED lines=9> */
.L_x_141:
[----:B------:R-:W-:Y:S05]  /*48d0*/  BSYNC B1 ;  /* 0x0000000000017941 */ /* 0x000fea0003800000 */
.L_x_140:
        /* <DEDUP_REMOVED lines=10> */
.L_x_143:
[----:B------:R-:W-:Y:S05]  /*4980*/  BSYNC B1 ;  /* 0x0000000000017941 */ /* 0x000fea0003800000 */
.L_x_142:
        /* <DEDUP_REMOVED lines=10> */
.L_x_145:
[----:B------:R-:W-:Y:S05]  /*4a30*/  BSYNC B1 ;  /* 0x0000000000017941 */ /* 0x000fea0003800000 */
.L_x_144:
        /* <DEDUP_REMOVED lines=9> */
.L_x_147:
[----:B------:R-:W-:Y:S05]  /*4ad0*/  BSYNC B1 ;  /* 0x0000000000017941 */ /* 0x000fea0003800000 */
.L_x_146:
        /* <DEDUP_REMOVED lines=9> */
.L_x_149:
[----:B------:R-:W-:Y:S05]  /*4b70*/  BSYNC B1 ;  /* 0x0000000000017941 */ /* 0x000fea0003800000 */
.L_x_148:
        /* <DEDUP_REMOVED lines=10> */
.L_x_151:
[----:B------:R-:W-:Y:S05]  /*4c20*/  BSYNC B1 ;  /* 0x0000000000017941 */ /* 0x000fea0003800000 */
.L_x_150:
[----:B-----5:R-:W-:Y:S01]  /*4c30*/  LOP3.LUT R5, R24, 0xffffe000, RZ, 0xc0, !PT ;  /* 0xffffe00018057812 */ /* 0x020fe200078ec0ff */
[----:B------:R-:W-:Y:S01]  /*4c40*/  BSSY B1, `(.L_x_152) ;  /* 0x000000b000017945 */ /* 0x000fe20003800000 */
[----:B------:R-:W-:Y:S01]  /*4c50*/  ISETP.GT.AND P1, PT, R4, 0x79, PT ;  /* 0x000000790400780c */ /* 0x000fe20003f24270 */
[----:B------:R-:W-:Y:S02]  /*4c60*/  @P2 IMAD.MOV.U32 R4, RZ, RZ, R10 ;  /* 0x000000ffff042224 */ /* 0x000fe400078e000a */
[----:B------:R-:W-:Y:S01]  /*4c70*/  FMUL R5, R5, R90 ;  /* 0x0000005a05057220 */ /* 0x000fe20000400000 */
[----:B------:R-:W-:-:S03]  /*4c80*/  ISETP.GT.AND P3, PT, R3, RZ, P1 ;  /* 0x000000ff0300720c */ /* 0x000fc60000f64270 */
[----:B------:R-:W-:Y:S01]  /*4c90*/  FFMA R15, R84, R23, R5 ;  /* 0x00000017540f7223 */ /* 0x000fe20000000005 */
[----:B------:R-:W-:-:S04]  /*4ca0*/  @P2 IMAD.MOV.U32 R5, RZ, RZ, R11 ;  /* 0x000000ffff052224 */ /* 0x000fc800078e000b */
[----:B------:R-:W-:-:S05]  /*4cb0*/  F2FP.TF32.F32.PACK_B R15, R15 ;  /* 0x0000000fff0f723e */ /* 0x000fca00024050ff */
[----:B------:R0:W-:Y:S01]  /*4cc0*/  @P2 STG.E desc[UR38][R4.64+0x1e0], R15 ;  /* 0x0001e00f04002986 */ /* 0x0001e2000c101926 */
[----:B------:R-:W-:Y:S05]  /*4cd0*/  @!P3 BRA `(.L_x_153) ;  /* 0x000000000004b947 */ /* 0x000fea0003800000 */
[----:B------:R0:W5:Y:S02]  /*4ce0*/  LDG.E.LTC128B R24, desc[UR38][R6.64+0x1e4] ;  /* 0x0001e42606187981 */ /* 0x000164000c1e1920 */
.L_x_153:
[----:B------:R-:W-:Y:S05]  /*4cf0*/  BSYNC B1 ;  /* 0x0000000000017941 */ /* 0x000fea0003800000 */
.L_x_152:
        /* <DEDUP_REMOVED lines=9> */
.L_x_155:
[----:B------:R-:W-:Y:S05]  /*4d90*/  BSYNC B1 ;  /* 0x0000000000017941 */ /* 0x000fea0003800000 */
.L_x_154:
[----:B-----5:R-:W-:Y:S01]  /*4da0*/  LOP3.LUT R5, R24, 0xffffe000, RZ, 0xc0, !PT ;  /* 0xffffe00018057812 */ /* 0x020fe200078ec0ff */
[----:B------:R-:W-:Y:S01]  /*4db0*/  @P0 IMAD.MOV.U32 R4, RZ, RZ, R12 ;  /* 0x000000ffff040224 */ /* 0x000fe200078e000c */
[----:B------:R-:W-:Y:S01]  /*4dc0*/  ISETP.GT.AND P1, PT, R3, 0x8, P1 ;  /* 0x000000080300780c */ /* 0x000fe20000f24270 */
[----:B------:R-:W-:Y:S02]  /*4dd0*/  BSSY B1, `(.L_x_156) ;  /* 0x0000008000017945 */ /* 0x000fe40003800000 */
[----:B------:R-:W-:-:S04]  /*4de0*/  FMUL R5, R5, R90 ;  /* 0x0000005a05057220 */ /* 0x000fc80000400000 */
[----:B-1----:R-:W-:Y:S01]  /*4df0*/  FFMA R7, R86, R23, R5 ;  /* 0x0000001756077223 */ /* 0x002fe20000000005 */
[----:B------:R-:W-:-:S04]  /*4e00*/  @P0 IMAD.MOV.U32 R5, RZ, RZ, R13 ;  /* 0x000000ffff050224 */ /* 0x000fc800078e000d */
[----:B------:R-:W-:-:S05]  /*4e10*/  F2FP.TF32.F32.PACK_B R7, R7 ;  /* 0x00000007ff07723e */ /* 0x000fca00024050ff */
[----:B------:R1:W-:Y:S01]  /*4e20*/  @P0 STG.E desc[UR38][R4.64+0x1e0], R7 ;  /* 0x0001e00704000986 */ /* 0x0003e2000c101926 */
[----:B------:R-:W-:Y:S05]  /*4e30*/  @!P1 BRA `(.L_x_157) ;  /* 0x0000000000049947 */ /* 0x000fea0003800000 */
[----:B------:R0:W5:Y:S02]  /*4e40*/  LDG.E.LTC128B R24, desc[UR38][R8.64+0x1e4] ;  /* 0x0001e42608187981 */ /* 0x000164000c1e1920 */
.L_x_157:
[----:B------:R-:W-:Y:S05]  /*4e50*/  BSYNC B1 ;  /* 0x0000000000017941 */ /* 0x000fea0003800000 */
.L_x_156:
[----:B------:R-:W-:Y:S05]  /*4e60*/  @!P1 BRA `(.L_x_158) ;  /* 0x0000001000e89947 */ /* 0x000fea0003800000 */
[----:B-----5:R-:W-:-:S05]  /*4e70*/  LOP3.LUT R3, R24, 0xffffe000, RZ, 0xc0, !PT ;  /* 0xffffe00018037812 */ /* 0x020fca00078ec0ff */
[----:B-1----:R-:W-:-:S04]  /*4e80*/  FMUL R4, R3, R90 ;  /* 0x0000005a03047220 */ /* 0x002fc80000400000 */
[----:B------:R-:W-:-:S05]  /*4e90*/  FFMA R87, R87, R23, R4 ;  /* 0x0000001757577223 */ /* 0x000fca0000000004 */
[----:B------:R-:W-:-:S05]  /*4ea0*/  F2FP.TF32.F32.PACK_B R87, R87 ;  /* 0x00000057ff57723e */ /* 0x000fca00024050ff */
[----:B------:R1:W-:Y:S01]  /*4eb0*/  STG.E desc[UR38][R12.64+0x1e4], R87 ;  /* 0x0001e4570c007986 */ /* 0x0003e2000c101926 */
[----:B------:R-:W-:Y:S05]  /*4ec0*/  BRA `(.L_x_158) ;  /* 0x0000001000d07947 */ /* 0x000fea0003800000 */
.L_x_33:
[----:B------:R-:W-:Y:S01]  /*4ed0*/  ISETP.GT.AND P4, PT, R4, 0x1, PT ;  /* 0x000000010400780c */ /* 0x000fe20003f84270 */
[----:B------:R-:W-:Y:S01]  /*4ee0*/  ULDC.64 UR4, c[0x0][0x5c0] ;  /* 0x0001700000047ab9 */ /* 0x000fe20000000a00 */
[-C--:B------:R-:W-:Y:S01]  /*4ef0*/  FMUL R5, R24, R23.reuse ;  /* 0x0000001718057220 */ /* 0x080fe20000400000 */
[----:B------:R-:W-:Y:S01]  /*4f00*/  LEA R6, P3, R106, UR4, 0x2 ;  /* 0x000000046a067c11 */ /* 0x000fe2000f8610ff */
[-C--:B------:R-:W-:Y:S01]  /*4f10*/  FMUL R25, R25, R23.reuse ;  /* 0x0000001719197220 */ /* 0x080fe20000400000 */
[----:B------:R-:W-:Y:S01]  /*4f20*/  ISETP.GT.AND P1, PT, R3, RZ, P4 ;  /* 0x000000ff0300720c */ /* 0x000fe20002724270 */
[-C--:B------:R-:W-:Y:S01]  /*4f30*/  FMUL R11, R26, R23.reuse ;  /* 0x000000171a0b7220 */ /* 0x080fe20000400000 */
[----:B------:R-:W-:Y:S01]  /*4f40*/  LEA.HI.X R7, R106, UR5, R117, 0x2, P3 ;  /* 0x000000056a077c11 */ /* 0x000fe200098f1475 */
[----:B------:R-:W-:Y:S01]  /*4f50*/  FMUL R27, R27, R23 ;  /* 0x000000171b1b7220 */ /* 0x000fe20000400000 */
[----:B------:R-:W-:Y:S01]  /*4f60*/  F2FP.TF32.F32.PACK_B R5, R5 ;  /* 0x00000005ff05723e */ /* 0x000fe200024050ff */
[----:B------:R-:W-:Y:S01]  /*4f70*/  FMUL R29, R29, R23 ;  /* 0x000000171d1d7220 */ /* 0x000fe20000400000 */
[----:B------:R-:W-:Y:S01]  /*4f80*/  F2FP.TF32.F32.PACK_B R25, R25 ;  /* 0x00000019ff19723e */ /* 0x000fe200024050ff */
[-C--:B------:R-:W-:Y:S01]  /*4f90*/  FMUL R31, R31, R23.reuse ;  /* 0x000000171f1f7220 */ /* 0x080fe20000400000 */
[C---:B------:R-:W-:Y:S01]  /*4fa0*/  SHF.L.U64.HI R9, R91.reuse, 0x2, R92 ;  /* 0x000000025b097819 */ /* 0x040fe2000001025c */
[----:B------:R0:W-:Y:S01]  /*4fb0*/  @P2 STG.E desc[UR38][R6.64], R5 ;  /* 0x0000000506002986 */ /* 0x0001e2000c101926 */
[----:B------:R-:W-:Y:S01]  /*4fc0*/  LEA R8, P3, R91, R6, 0x2 ;  /* 0x000000065b087211 */ /* 0x000fe200078610ff */
[-C--:B------:R-:W-:Y:S01]  /*4fd0*/  FMUL R13, R32, R23.reuse ;  /* 0x00000017200d7220 */ /* 0x080fe20000400000 */
[C---:B------:R-:W-:Y:S01]  /*4fe0*/  ISETP.GT.AND P2, PT, R4.reuse, 0x8, PT ;  /* 0x000000080400780c */ /* 0x040fe20003f44270 */
[----:B------:R-:W-:Y:S01]  /*4ff0*/  @P1 STG.E desc[UR38][R6.64+0x4], R25 ;  /* 0x0000041906001986 */ /* 0x000fe2000c101926 */
[----:B------:R-:W-:Y:S01]  /*5000*/  ISETP.GT.AND P1, PT, R4, 0x9, PT ;  /* 0x000000090400780c */ /* 0x000fe20003f24270 */
[----:B------:R-:W-:Y:S01]  /*5010*/  IMAD.X R9, R9, 0x1, R7, P3 ;  /* 0x0000000109097824 */ /* 0x000fe200018e0607 */
[----:B------:R-:W-:Y:S01]  /*5020*/  ISETP.GT.AND P0, PT, R3, 0x8, P0 ;  /* 0x000000080300780c */ /* 0x000fe20000704270 */
[-C--:B------:R-:W-:Y:S01]  /*5030*/  FMUL R33, R33, R23.reuse ;  /* 0x0000001721217220 */ /* 0x080fe20000400000 */
[----:B------:R-:W-:Y:S01]  /*5040*/  ISETP.GT.AND P4, PT, R3, 0x8, P4 ;  /* 0x000000080300780c */ /* 0x000fe20002784270 */
[-C--:B------:R-:W-:Y:S01]  /*5050*/  FMUL R35, R35, R23.reuse ;  /* 0x0000001723237220 */ /* 0x080fe20000400000 */
[C---:B------:R-:W-:Y:S01]  /*5060*/  ISETP.GT.AND P5, PT, R3.reuse, RZ, P2 ;  /* 0x000000ff0300720c */ /* 0x040fe200017a4270 */
[-C--:B0-----:R-:W-:Y:S01]  /*5070*/  FMUL R5, R28, R23.reuse ;  /* 0x000000171c057220 */ /* 0x081fe20000400000 */
[----:B------:R-:W-:Y:S01]  /*5080*/  ISETP.GT.AND P3, PT, R3, RZ, P1 ;  /* 0x000000ff0300720c */ /* 0x000fe20000f64270 */
[----:B------:R-:W-:Y:S01]  /*5090*/  FMUL R37, R37, R23 ;  /* 0x0000001725257220 */ /* 0x000fe20000400000 */
[----:B------:R-:W-:Y:S01]  /*50a0*/  F2FP.TF32.F32.PACK_B R11, R11 ;  /* 0x0000000bff0b723e */ /* 0x000fe200024050ff */
[----:B------:R-:W-:Y:S01]  /*50b0*/  FMUL R39, R39, R23 ;  /* 0x0000001727277220 */ /* 0x000fe20000400000 */
[----:B------:R-:W-:Y:S01]  /*50c0*/  F2FP.TF32.F32.PACK_B R27, R27 ;  /* 0x0000001bff1b723e */ /* 0x000fe200024050ff */
[----:B------:R-:W-:Y:S01]  /*50d0*/  FMUL R41, R41, R23 ;  /* 0x0000001729297220 */ /* 0x000fe20000400000 */
[----:B------:R-:W-:Y:S01]  /*50e0*/  F2FP.TF32.F32.PACK_B R5, R5 ;  /* 0x00000005ff05723e */ /* 0x000fe200024050ff */
[----:B------:R0:W-:Y:S01]  /*50f0*/  @P0 STG.E desc[UR38][R8.64], R11 ;  /* 0x0000000b08000986 */ /* 0x0001e2000c101926 */
[----:B------:R-:W-:Y:S01]  /*5100*/  F2FP.TF32.F32.PACK_B R29, R29 ;  /* 0x0000001dff1d723e */ /* 0x000fe200024050ff */
[-C--:B------:R-:W-:Y:S01]  /*5110*/  FMUL R43, R43, R23.reuse ;  /* 0x000000172b2b7220 */ /* 0x080fe20000400000 */
[C---:B------:R-:W-:Y:S01]  /*5120*/  ISETP.GT.AND P0, PT, R4.reuse, 0x10, PT ;  /* 0x000000100400780c */ /* 0x040fe20003f04270 */
[----:B------:R-:W-:Y:S01]  /*5130*/  @P4 STG.E desc[UR38][R8.64+0x4], R27 ;  /* 0x0000041b08004986 */ /* 0x000fe2000c101926 */
[----:B------:R-:W-:Y:S01]  /*5140*/  ISETP.GT.AND P2, PT, R3, 0x8, P2 ;  /* 0x000000080300780c */ /* 0x000fe20001744270 */
[-C--:B------:R-:W-:Y:S01]  /*5150*/  FMUL R45, R45, R23.reuse ;  /* 0x000000172d2d7220 */ /* 0x080fe20000400000 */
[C---:B------:R-:W-:Y:S01]  /*5160*/  ISETP.GT.AND P1, PT, R3.reuse, 0x8, P1 ;  /* 0x000000080300780c */ /* 0x040fe20000f24270 */
[----:B------:R1:W-:Y:S01]  /*5170*/  @P5 STG.E desc[UR38][R6.64+0x20], R5 ;  /* 0x0000200506005986 */ /* 0x0003e2000c101926 */
[----:B------:R-:W-:Y:S01]  /*5180*/  ISETP.GT.AND P5, PT, R3, RZ, P0 ;  /* 0x000000ff0300720c */ /* 0x000fe200007a4270 */
[----:B------:R-:W-:Y:S01]  /*5190*/  FMUL R47, R47, R23 ;  /* 0x000000172f2f7220 */ /* 0x000fe20000400000 */
[----:B------:R-:W-:Y:S01]  /*51a0*/  F2FP.TF32.F32.PACK_B R31, R31 ;  /* 0x0000001fff1f723e */ /* 0x000fe200024050ff */
[----:B------:R-:W-:Y:S01]  /*51b0*/  @P3 STG.E desc[UR38][R6.64+0x24], R29 ;  /* 0x0000241d06003986 */ /* 0x000fe2000c101926 */
[----:B------:R-:W-:Y:S01]  /*51c0*/  ISETP.GT.AND P3, PT, R4, 0x11, PT ;  /* 0x000000110400780c */ /* 0x000fe20003f64270 */
[----:B0-----:R-:W-:Y:S01]  /*51d0*/  FMUL R11, R30, R23 ;  /* 0x000000171e0b7220 */ /* 0x001fe20000400000 */
[----:B------:R-:W-:Y:S01]  /*51e0*/  F2FP.TF32.F32.PACK_B R13, R13 ;  /* 0x0000000dff0d723e */ /* 0x000fe200024050ff */
[-C--:B------:R-:W-:Y:S01]  /*51f0*/  FMUL R49, R49, R23.reuse ;  /* 0x0000001731317220 */ /* 0x080fe20000400000 */
[----:B------:R-:W-:Y:S01]  /*5200*/  ISETP.GT.AND P4, PT, R3, RZ, P3 ;  /* 0x000000ff0300720c */ /* 0x000fe20001f84270 */
[----:B------:R-:W-:Y:S01]  /*5210*/  FMUL R51, R51, R23 ;  /* 0x0000001733337220 */ /* 0x000fe20000400000 */
[----:B------:R-:W-:Y:S01]  /*5220*/  F2FP.TF32.F32.PACK_B R11, R11 ;  /* 0x0000000bff0b723e */ /* 0x000fe200024050ff */
[----:B-1----:R-:W-:Y:S01]  /*5230*/  FMUL R5, R34, R23 ;  /* 0x0000001722057220 */ /* 0x002fe20000400000 */
[----:B------:R-:W-:Y:S01]  /*5240*/  F2FP.TF32.F32.PACK_B R33, R33 ;  /* 0x00000021ff21723e */ /* 0x000fe200024050ff */
[-C--:B------:R-:W-:Y:S01]  /*5250*/  FMUL R53, R53, R23.reuse ;  /* 0x0000001735357220 */ /* 0x080fe20000400000 */
[----:B------:R-:W-:Y:S01]  /*5260*/  ISETP.GT.AND P0, PT, R3, 0x8, P0 ;  /* 0x000000080300780c */ /* 0x000fe20000704270 */
[----:B------:R0:W-:Y:S01]  /*5270*/  @P2 STG.E desc[UR38][R8.64+0x20], R11 ;  /* 0x0000200b08002986 */ /* 0x0001e2000c101926 */
[C---:B------:R-:W-:Y:S01]  /*5280*/  ISETP.GT.AND P2, PT, R4.reuse, 0x19, PT ;  /* 0x000000190400780c */ /* 0x040fe20003f44270 */
[----:B------:R-:W-:Y:S01]  /*5290*/  FMUL R55, R55, R23 ;  /* 0x0000001737377220 */ /* 0x000fe20000400000 */
[----:B------:R-:W-:Y:S01]  /*52a0*/  F2FP.TF32.F32.PACK_B R5, R5 ;  /* 0x00000005ff05723e */ /* 0x000fe200024050ff */
[----:B------:R-:W-:Y:S01]  /*52b0*/  @P1 STG.E desc[UR38][R8.64+0x24], R31 ;  /* 0x0000241f08001986 */ /* 0x000fe2000c101926 */
[----:B------:R-:W-:Y:S01]  /*52c0*/  ISETP.GT.AND P1, PT, R4, 0x18, PT ;  /* 0x000000180400780c */ /* 0x000fe20003f24270 */
[----:B------:R-:W-:Y:S01]  /*52d0*/  FMUL R57, R57, R23 ;  /* 0x0000001739397220 */ /* 0x000fe20000400000 */
[----:B------:R-:W-:Y:S01]  /*52e0*/  F2FP.TF32.F32.PACK_B R35, R35 ;  /* 0x00000023ff23723e */ /* 0x000fe200024050ff */
[----:B------:R1:W-:Y:S01]  /*52f0*/  @P5 STG.E desc[UR38][R6.64+0x40], R13 ;  /* 0x0000400d06005986 */ /* 0x0003e2000c101926 */
[----:B------:R-:W-:Y:S01]  /*5300*/  ISETP.GT.AND P5, PT, R3, RZ, P1 ;  /* 0x000000ff0300720c */ /* 0x000fe20000fa4270 */
[----:B------:R-:W-:Y:S01]  /*5310*/  FMUL R59, R59, R23 ;  /* 0x000000173b3b7220 */ /* 0x000fe20000400000 */
[----:B------:R-:W-:Y:S01]  /*5320*/  F2FP.TF32.F32.PACK_B R37, R37 ;  /* 0x00000025ff25723e */ /* 0x000fe200024050ff */
[----:B------:R-:W-:Y:S01]  /*5330*/  @P4 STG.E desc[UR38][R6.64+0x44], R33 ;  /* 0x0000442106004986 */ /* 0x000fe2000c101926 */
[C---:B------:R-:W-:Y:S01]  /*5340*/  ISETP.GT.AND P4, PT, R3.reuse, 0x8, P3 ;  /* 0x000000080300780c */ /* 0x040fe20001f84270 */
[-C--:B0-----:R-:W-:Y:S01]  /*5350*/  FMUL R11, R36, R23.reuse ;  /* 0x00000017240b7220 */ /* 0x081fe20000400000 */
[----:B------:R-:W-:Y:S01]  /*5360*/  ISETP.GT.AND P3, PT, R3, RZ, P2 ;  /* 0x000000ff0300720c */ /* 0x000fe20001764270 */
[----:B------:R0:W-:Y:S01]  /*5370*/  @P0 STG.E desc[UR38][R8.64+0x40], R5 ;  /* 0x0000400508000986 */ /* 0x0001e2000c101926 */
[----:B------:R-:W-:Y:S01]  /*5380*/  ISETP.GT.AND P0, PT, R4, 0x20, PT ;  /* 0x000000200400780c */ /* 0x000fe20003f04270 */
[----:B------:R-:W-:Y:S01]  /*5390*/  FMUL R61, R61, R23 ;  /* 0x000000173d3d7220 */ /* 0x000fe20000400000 */
[----:B------:R-:W-:Y:S01]  /*53a0*/  F2FP.TF32.F32.PACK_B R11, R11 ;  /* 0x0000000bff0b723e */ /* 0x000fe200024050ff */
[-C--:B-1----:R-:W-:Y:S01]  /*53b0*/  FMUL R13, R40, R23.reuse ;  /* 0x00000017280d7220 */ /* 0x082fe20000400000 */
[----:B------:R-:W-:Y:S01]  /*53c0*/  ISETP.GT.AND P1, PT, R3, 0x8, P1 ;  /* 0x000000080300780c */ /* 0x000fe20000f24270 */
[----:B------:R-:W-:Y:S01]  /*53d0*/  FMUL R63, R63, R23 ;  /* 0x000000173f3f7220 */ /* 0x000fe20000400000 */
[----:B------:R-:W-:Y:S01]  /*53e0*/  F2FP.TF32.F32.PACK_B R39, R39 ;  /* 0x00000027ff27723e */ /* 0x000fe200024050ff */
[----:B------:R-:W-:Y:S01]  /*53f0*/  FMUL R65, R65, R23 ;  /* 0x0000001741417220 */ /* 0x000fe20000400000 */
[----:B------:R-:W-:Y:S01]  /*5400*/  F2FP.TF32.F32.PACK_B R13, R13 ;  /* 0x0000000dff0d723e */ /* 0x000fe200024050ff */
[----:B------:R-:W-:Y:S01]  /*5410*/  @P4 STG.E desc[UR38][R8.64+0x44], R35 ;  /* 0x0000442308004986 */ /* 0x000fe2000c101926 */
[C---:B------:R-:W-:Y:S01]  /*5420*/  ISETP.GT.AND P4, PT, R3.reuse, 0x8, P2 ;  /* 0x000000080300780c */ /* 0x040fe20001784270 */
[-C--:B0-----:R-:W-:Y:S01]  /*5430*/  FMUL R5, R38, R23.reuse ;  /* 0x0000001726057220 */ /* 0x081fe20000400000 */
[C---:B------:R-:W-:Y:S01]  /*5440*/  ISETP.GT.AND P2, PT, R4.reuse, 0x21, PT ;  /* 0x000000210400780c */ /* 0x040fe20003f44270 */
[----:B------:R0:W-:Y:S01]  /*5450*/  @P5 STG.E desc[UR38][R6.64+0x60], R11 ;  /* 0x0000600b06005986 */ /* 0x0001e2000c101926 */
[----:B------:R-:W-:Y:S01]  /*5460*/  ISETP.GT.AND P5, PT, R3, RZ, P0 ;  /* 0x000000ff0300720c */ /* 0x000fe200007a4270 */
[----:B------:R-:W-:Y:S01]  /*5470*/  FMUL R67, R67, R23 ;  /* 0x0000001743437220 */ /* 0x000fe20000400000 */
[----:B------:R-:W-:Y:S01]  /*5480*/  F2FP.TF32.F32.PACK_B R5, R5 ;  /* 0x00000005ff05723e */ /* 0x000fe200024050ff */
[----:B------:R-:W-:Y:S01]  /*5490*/  @P3 STG.E desc[UR38][R6.64+0x64], R37 ;  /* 0x0000642506003986 */ /* 0x000fe2000c101926 */
[----:B------:R-:W-:Y:S01]  /*54a0*/  ISETP.GT.AND P3, PT, R3, RZ, P2 ;  /* 0x000000ff0300720c */ /* 0x000fe20001764270 */
[----:B------:R-:W-:Y:S01]  /*54b0*/  FMUL R69, R69, R23 ;  /* 0x0000001745457220 */ /* 0x000fe20000400000 */
[----:B------:R-:W-:Y:S01]  /*54c0*/  F2FP.TF32.F32.PACK_B R41, R41 ;  /* 0x00000029ff29723e */ /* 0x000fe200024050ff */
[----:B------:R1:W-:Y:S01]  /*54d0*/  @P1 STG.E desc[UR38][R8.64+0x60], R5 ;  /* 0x0000600508001986 */ /* 0x0003e2000c101926 */
[----:B------:R-:W-:Y:S01]  /*54e0*/  ISETP.GT.AND P1, PT, R4, 0x28, PT ;  /* 0x000000280400780c */ /* 0x000fe20003f24270 */
[-C--:B------:R-:W-:Y:S01]  /*54f0*/  FMUL R71, R71, R23.reuse ;  /* 0x0000001747477220 */ /* 0x080fe20000400000 */
[C---:B------:R-:W-:Y:S01]  /*5500*/  ISETP.GT.AND P0, PT, R3.reuse, 0x8, P0 ;  /* 0x000000080300780c */ /* 0x040fe20000704270 */
[----:B------:R-:W-:Y:S01]  /*5510*/  @P4 STG.E desc[UR38][R8.64+0x64], R39 ;  /* 0x0000642708004986 */ /* 0x000fe2000c101926 */
[C---:B------:R-:W-:Y:S01]  /*5520*/  ISETP.GT.AND P4, PT, R3.reuse, 0x8, P2 ;  /* 0x000000080300780c */ /* 0x040fe20001784270 */
[-C--:B0-----:R-:W-:Y:S01]  /*5530*/  FMUL R11, R44, R23.reuse ;  /* 0x000000172c0b7220 */ /* 0x081fe20000400000 */
[----:B------:R-:W-:Y:S01]  /*5540*/  ISETP.GT.AND P2, PT, R4, 0x29, PT ;  /* 0x000000290400780c */ /* 0x000fe20003f44270 */
[----:B------:R0:W-:Y:S01]  /*5550*/  @P5 STG.E desc[UR38][R6.64+0x80], R13 ;  /* 0x0000800d06005986 */ /* 0x0001e2000c101926 */
[----:B------:R-:W-:Y:S01]  /*5560*/  ISETP.GT.AND P5, PT, R3, RZ, P1 ;  /* 0x000000ff0300720c */ /* 0x000fe20000fa4270 */
[----:B------:R-:W-:Y:S01]  /*5570*/  FMUL R73, R73, R23 ;  /* 0x0000001749497220 */ /* 0x000fe20000400000 */
[----:B------:R-:W-:Y:S01]  /*5580*/  F2FP.TF32.F32.PACK_B R43, R43 ;  /* 0x0000002bff2b723e */ /* 0x000fe200024050ff */
[-C--:B-1----:R-:W-:Y:S01]  /*5590*/  FMUL R5, R42, R23.reuse ;  /* 0x000000172a057220 */ /* 0x082fe20000400000 */
[----:B------:R-:W-:Y:S01]  /*55a0*/  @P3 STG.E desc[UR38][R6.64+0x84], R41 ;  /* 0x0000842906003986 */ /* 0x000fe2000c101926 */
[----:B------:R-:W-:Y:S01]  /*55b0*/  ISETP.GT.AND P3, PT, R3, RZ, P2 ;  /* 0x000000ff0300720c */ /* 0x000fe20001764270 */
[----:B------:R-:W-:Y:S01]  /*55c0*/  FMUL R75, R75, R23 ;  /* 0x000000174b4b7220 */ /* 0x000fe20000400000 */
[----:B------:R-:W-:Y:S01]  /*55d0*/  F2FP.TF32.F32.PACK_B R11, R11 ;  /* 0x0000000bff0b723e */ /* 0x000fe200024050ff */
[----:B------:R-:W-:Y:S01]  /*55e0*/  FMUL R77, R77, R23 ;  /* 0x000000174d4d7220 */ /* 0x000fe20000400000 */
[----:B------:R-:W-:Y:S01]  /*55f0*/  F2FP.TF32.F32.PACK_B R5, R5 ;  /* 0x00000005ff05723e */ /* 0x000fe200024050ff */
[----:B------:R-:W-:Y:S01]  /*5600*/  FMUL R79, R79, R23 ;  /* 0x000000174f4f7220 */ /* 0x000fe20000400000 */
[----:B------:R-:W-:Y:S01]  /*5610*/  F2FP.TF32.F32.PACK_B R45, R45 ;  /* 0x0000002dff2d723e */ /* 0x000fe200024050ff */
[-C--:B0-----:R-:W-:Y:S01]  /*5620*/  FMUL R13, R48, R23.reuse ;  /* 0x00000017300d7220 */ /* 0x081fe20000400000 */
[----:B------:R-:W-:Y:S01]  /*5630*/  ISETP.GT.AND P1, PT, R3, 0x8, P1 ;  /* 0x000000080300780c */ /* 0x000fe20000f24270 */
[----:B------:R0:W-:Y:S01]  /*5640*/  @P0 STG.E desc[UR38][R8.64+0x80], R5 ;  /* 0x0000800508000986 */ /* 0x0001e2000c101926 */
[----:B------:R-:W-:Y:S01]  /*5650*/  ISETP.GT.AND P0, PT, R4, 0x30, PT ;  /* 0x000000300400780c */ /* 0x000fe20003f04270 */
[----:B------:R-:W-:Y:S01]  /*5660*/  FMUL R81, R81, R23 ;  /* 0x0000001751517220 */ /* 0x000fe20000400000 */
[----:B------:R-:W-:Y:S01]  /*5670*/  F2FP.TF32.F32.PACK_B R47, R47 ;  /* 0x0000002fff2f723e */ /* 0x000fe200024050ff */
[----:B------:R-:W-:Y:S01]  /*5680*/  @P4 STG.E desc[UR38][R8.64+0x84], R43 ;  /* 0x0000842b08004986 */ /* 0x000fe2000c101926 */
[C---:B------:R-:W-:Y:S01]  /*5690*/  ISETP.GT.AND P4, PT, R3.reuse, 0x8, P2 ;  /* 0x000000080300780c */ /* 0x040fe20001784270 */
[-C--:B------:R-:W-:Y:S01]  /*56a0*/  FMUL R15, R82, R23.reuse ;  /* 0x00000017520f7220 */ /* 0x080fe20000400000 */
[----:B------:R-:W-:Y:S01]  /*56b0*/  ISETP.GT.AND P2, PT, R4, 0x31, PT ;  /* 0x000000310400780c */ /* 0x000fe20003f44270 */
[----:B------:R1:W-:Y:S01]  /*56c0*/  @P5 STG.E desc[UR38][R6.64+0xa0], R11 ;  /* 0x0000a00b06005986 */ /* 0x0003e2000c101926 */
[----:B------:R-:W-:Y:S01]  /*56d0*/  ISETP.GT.AND P5, PT, R3, RZ, P0 ;  /* 0x000000ff0300720c */ /* 0x000fe200007a4270 */
[----:B------:R-:W-:Y:S01]  /*56e0*/  FMUL R83, R83, R23 ;  /* 0x0000001753537220 */ /* 0x000fe20000400000 */
[----:B------:R-:W-:Y:S01]  /*56f0*/  F2FP.TF32.F32.PACK_B R13, R13 ;  /* 0x0000000dff0d723e */ /* 0x000fe200024050ff */
[-C--:B0-----:R-:W-:Y:S01]  /*5700*/  FMUL R5, R46, R23.reuse ;  /* 0x000000172e057220 */ /* 0x081fe20000400000 */
[----:B------:R-:W-:Y:S01]  /*5710*/  @P3 STG.E desc[UR38][R6.64+0xa4], R45 ;  /* 0x0000a42d06003986 */ /* 0x000fe2000c101926 */
[----:B------:R-:W-:Y:S01]  /*5720*/  ISETP.GT.AND P3, PT, R3, RZ, P2 ;  /* 0x000000ff0300720c */ /* 0x000fe20001764270 */
[----:B------:R-:W-:Y:S01]  /*5730*/  FMUL R21, R84, R23 ;  /* 0x0000001754157220 */ /* 0x000fe20000400000 */
[----:B------:R-:W-:Y:S01]  /*5740*/  F2FP.TF32.F32.PACK_B R49, R49 ;  /* 0x00000031ff31723e */ /* 0x000fe200024050ff */
[----:B------:R-:W-:Y:S01]  /*5750*/  FMUL R85, R85, R23 ;  /* 0x0000001755557220 */ /* 0x000fe20000400000 */
[----:B------:R-:W-:Y:S01]  /*5760*/  F2FP.TF32.F32.PACK_B R5, R5 ;  /* 0x00000005ff05723e */ /* 0x000fe200024050ff */
[-C--:B------:R-:W-:Y:S01]  /*5770*/  FMUL R87, R87, R23.reuse ;  /* 0x0000001757577220 */ /* 0x080fe20000400000 */
[----:B------:R-:W-:Y:S01]  /*5780*/  ISETP.GT.AND P0, PT, R3, 0x8, P0 ;  /* 0x000000080300780c */ /* 0x000fe20000704270 */
[----:B-1----:R-:W-:Y:S01]  /*5790*/  FMUL R11, R52, R23 ;  /* 0x00000017340b7220 */ /* 0x002fe20000400000 */
[----:B------:R-:W-:Y:S01]  /*57a0*/  F2FP.TF32.F32.PACK_B R51, R51 ;  /* 0x00000033ff33723e */ /* 0x000fe200024050ff */
[----:B------:R0:W-:Y:S01]  /*57b0*/  @P1 STG.E desc[UR38][R8.64+0xa0], R5 ;  /* 0x0000a00508001986 */ /* 0x0001e2000c101926 */
[----:B------:R-:W-:-:S02]  /*57c0*/  ISETP.GT.AND P1, PT, R4, 0x38, PT ;  /* 0x000000380400780c */ /* 0x000fc40003f24270 */
[----:B------:R-:W-:Y:S01]  /*57d0*/  F2FP.TF32.F32.PACK_B R11, R11 ;  /* 0x0000000bff0b723e */ /* 0x000fe200024050ff */
[----:B------:R-:W-:Y:S01]  /*57e0*/  @P4 STG.E desc[UR38][R8.64+0xa4], R47 ;  /* 0x0000a42f08004986 */ /* 0x000fe2000c101926 */
[C---:B------:R-:W-:Y:S02]  /*57f0*/  ISETP.GT.AND P4, PT, R3.reuse, 0x8, P2 ;  /* 0x000000080300780c */ /* 0x040fe40001784270 */
[----:B------:R-:W-:Y:S01]  /*5800*/  ISETP.GT.AND P2, PT, R4, 0x39, PT ;  /* 0x000000390400780c */ /* 0x000fe20003f44270 */
[----:B------:R1:W-:Y:S01]  /*5810*/  @P5 STG.E desc[UR38][R6.64+0xc0], R13 ;  /* 0x0000c00d06005986 */ /* 0x0003e2000c101926 */
[C---:B------:R-:W-:Y:S02]  /*5820*/  ISETP.GT.AND P5, PT, R3.reuse, RZ, P1 ;  /* 0x000000ff0300720c */ /* 0x040fe40000fa4270 */
[----:B------:R-:W-:Y:S01]  /*5830*/  F2FP.TF32.F32.PACK_B R53, R53 ;  /* 0x00000035ff35723e */ /* 0x000fe200024050ff */
[----:B0-----:R-:W-:Y:S01]  /*5840*/  FMUL R5, R50, R23 ;  /* 0x0000001732057220 */ /* 0x001fe20000400000 */
[----:B------:R-:W-:Y:S01]  /*5850*/  @P3 STG.E desc[UR38][R6.64+0xc4], R49 ;  /* 0x0000c43106003986 */ /* 0x000fe2000c101926 */
[----:B------:R-:W-:-:S02]  /*5860*/  ISETP.GT.AND P3, PT, R3, RZ, P2 ;  /* 0x000000ff0300720c */ /* 0x000fc40001764270 */
[----:B------:R-:W-:Y:S02]  /*5870*/  ISETP.GT.AND P1, PT, R3, 0x8, P1 ;  /* 0x000000080300780c */ /* 0x000fe40000f24270 */
[----:B------:R-:W-:Y:S01]  /*5880*/  F2FP.TF32.F32.PACK_B R5, R5 ;  /* 0x00000005ff05723e */ /* 0x000fe200024050ff */
[----:B-1----:R-:W-:Y:S01]  /*5890*/  FMUL R13, R56, R23 ;  /* 0x00000017380d7220 */ /* 0x002fe20000400000 */
[----:B------:R-:W-:-:S03]  /*58a0*/  F2FP.TF32.F32.PACK_B R55, R55 ;  /* 0x00000037ff37723e */ /* 0x000fc600024050ff */
[----:B------:R0:W-:Y:S01]  /*58b0*/  @P0 STG.E desc[UR38][R8.64+0xc0], R5 ;  /* 0x0000c00508000986 */ /* 0x0001e2000c101926 */
[C---:B------:R-:W-:Y:S02]  /*58c0*/  ISETP.GT.AND P0, PT, R4.reuse, 0x40, PT ;  /* 0x000000400400780c */ /* 0x040fe40003f04270 */
        /* <DEDUP_REMOVED lines=71> */
[----:B------:R-:W-:Y:S01]  /*5d40*/  @P3 STG.E desc[UR38][R6.64+0x164], R69 ;  /* 0x0001644506003986 */ /* 0x000fe2000c101926 */
[----:B0-----:R-:W-:Y:S01]  /*5d50*/  FMUL R5, R70, R23 ;  /* 0x0000001746057220 */ /* 0x001fe20000400000 */
[----:B------:R-:W-:-:S02]  /*5d60*/  ISETP.GT.AND P3, PT, R3, RZ, P2 ;  /* 0x000000ff0300720c */ /* 0x000fc40001764270 */
[----:B------:R-:W-:Y:S02]  /*5d70*/  ISETP.GT.AND P0, PT, R3, 0x8, P0 ;  /* 0x000000080300780c */ /* 0x000fe40000704270 */
[----:B------:R-:W-:Y:S01]  /*5d80*/  F2FP.TF32.F32.PACK_B R5, R5 ;  /* 0x00000005ff05723e */ /* 0x000fe200024050ff */
[----:B-1----:R-:W-:Y:S01]  /*5d90*/  FMUL R11, R76, R23 ;  /* 0x000000174c0b7220 */ /* 0x002fe20000400000 */
[----:B------:R-:W-:-:S03]  /*5da0*/  F2FP.TF32.F32.PACK_B R75, R75 ;  /* 0x0000004bff4b723e */ /* 0x000fc600024050ff */
[----:B------:R0:W-:Y:S01]  /*5db0*/  @P1 STG.E desc[UR38][R8.64+0x160], R5 ;  /* 0x0001600508001986 */ /* 0x0001e2000c101926 */
[----:B------:R-:W-:Y:S02]  /*5dc0*/  F2FP.TF32.F32.PACK_B R77, R77 ;  /* 0x0000004dff4d723e */ /* 0x000fe400024050ff */
[----:B------:R-:W-:Y:S01]  /*5dd0*/  F2FP.TF32.F32.PACK_B R11, R11 ;  /* 0x0000000bff0b723e */ /* 0x000fe200024050ff */
[----:B------:R-:W-:Y:S01]  /*5de0*/  @P4 STG.E desc[UR38][R8.64+0x164], R71 ;  /* 0x0001644708004986 */ /* 0x000fe2000c101926 */
[C---:B------:R-:W-:Y:S02]  /*5df0*/  ISETP.GT.AND P4, PT, R4.reuse, 0x68, PT ;  /* 0x000000680400780c */ /* 0x040fe40003f84270 */
[----:B------:R-:W-:Y:S01]  /*5e00*/  F2FP.TF32.F32.PACK_B R79, R79 ;  /* 0x0000004fff4f723e */ /* 0x000fe200024050ff */
[----:B------:R1:W-:Y:S01]  /*5e10*/  @P5 STG.E desc[UR38][R6.64+0x180], R13 ;  /* 0x0001800d06005986 */ /* 0x0003e2000c101926 */
[----:B------:R-:W-:Y:S02]  /*5e20*/  ISETP.GT.AND P5, PT, R4, 0x69, PT ;  /* 0x000000690400780c */ /* 0x000fe40003fa4270 */
[----:B------:R-:W-:Y:S01]  /*5e30*/  F2FP.TF32.F32.PACK_B R81, R81 ;  /* 0x00000051ff51723e */ /* 0x000fe200024050ff */
[----:B------:R-:W-:Y:S01]  /*5e40*/  @P3 STG.E desc[UR38][R6.64+0x184], R73 ;  /* 0x0001844906003986 */ /* 0x000fe2000c101926 */
[C---:B------:R-:W-:Y:S01]  /*5e50*/  ISETP.GT.AND P3, PT, R3.reuse, 0x8, P2 ;  /* 0x000000080300780c */ /* 0x040fe20001764270 */
[----:B0-----:R-:W-:Y:S01]  /*5e60*/  FMUL R5, R74, R23 ;  /* 0x000000174a057220 */ /* 0x001fe20000400000 */
[----:B------:R-:W-:-:S02]  /*5e70*/  ISETP.GT.AND P2, PT, R3, RZ, P4 ;  /* 0x000000ff0300720c */ /* 0x000fc40002744270 */
[C---:B------:R-:W-:Y:S02]  /*5e80*/  ISETP.GT.AND P1, PT, R3.reuse, RZ, P5 ;  /* 0x000000ff0300720c */ /* 0x040fe40002f24270 */
[C---:B------:R-:W-:Y:S01]  /*5e90*/  ISETP.GT.AND P4, PT, R3.reuse, 0x8, P4 ;  /* 0x000000080300780c */ /* 0x040fe20002784270 */
[----:B-1----:R-:W-:Y:S01]  /*5ea0*/  FMUL R13, R78, R23 ;  /* 0x000000174e0d7220 */ /* 0x002fe20000400000 */
[----:B------:R-:W-:Y:S02]  /*5eb0*/  F2FP.TF32.F32.PACK_B R5, R5 ;  /* 0x00000005ff05723e */ /* 0x000fe400024050ff */
[----:B------:R-:W-:Y:S02]  /*5ec0*/  ISETP.GT.AND P5, PT, R3, 0x8, P5 ;  /* 0x000000080300780c */ /* 0x000fe40002fa4270 */
[----:B------:R-:W-:Y:S01]  /*5ed0*/  F2FP.TF32.F32.PACK_B R13, R13 ;  /* 0x0000000dff0d723e */ /* 0x000fe200024050ff */
[----:B------:R0:W-:Y:S01]  /*5ee0*/  @P0 STG.E desc[UR38][R8.64+0x180], R5 ;  /* 0x0001800508000986 */ /* 0x0001e2000c101926 */
[----:B------:R-:W-:-:S02]  /*5ef0*/  ISETP.GT.AND P0, PT, R4, 0x79, PT ;  /* 0x000000790400780c */ /* 0x000fc40003f04270 */
[----:B------:R-:W-:Y:S01]  /*5f00*/  F2FP.TF32.F32.PACK_B R15, R15 ;  /* 0x0000000fff0f723e */ /* 0x000fe200024050ff */
[----:B------:R-:W-:Y:S01]  /*5f10*/  @P3 STG.E desc[UR38][R8.64+0x184], R75 ;  /* 0x0001844b08003986 */ /* 0x000fe2000c101926 */
[C---:B------:R-:W-:Y:S02]  /*5f20*/  ISETP.GT.AND P3, PT, R4.reuse, 0x70, PT ;  /* 0x000000700400780c */ /* 0x040fe40003f64270 */
[----:B------:R-:W-:Y:S01]  /*5f30*/  F2FP.TF32.F32.PACK_B R83, R83 ;  /* 0x00000053ff53723e */ /* 0x000fe200024050ff */
[----:B------:R1:W-:Y:S01]  /*5f40*/  @P2 STG.E desc[UR38][R6.64+0x1a0], R11 ;  /* 0x0001a00b06002986 */ /* 0x0003e2000c101926 */
[C---:B------:R-:W-:Y:S02]  /*5f50*/  ISETP.GT.AND P2, PT, R4.reuse, 0x71, PT ;  /* 0x000000710400780c */ /* 0x040fe40003f44270 */
[----:B------:R-:W-:Y:S01]  /*5f60*/  F2FP.TF32.F32.PACK_B R21, R21 ;  /* 0x00000015ff15723e */ /* 0x000fe200024050ff */
[----:B------:R-:W-:Y:S01]  /*5f70*/  @P1 STG.E desc[UR38][R6.64+0x1a4], R77 ;  /* 0x0001a44d06001986 */ /* 0x000fe2000c101926 */
[----:B------:R-:W-:Y:S01]  /*5f80*/  ISETP.GT.AND P1, PT, R4, 0x78, PT ;  /* 0x000000780400780c */ /* 0x000fe20003f24270 */
[----:B------:R-:W-:Y:S01]  /*5f90*/  @P4 IMAD.MOV.U32 R4, RZ, RZ, R8 ;  /* 0x000000ffff044224 */ /* 0x000fe200078e0008 */
[----:B------:R-:W-:Y:S01]  /*5fa0*/  F2FP.TF32.F32.PACK_B R85, R85 ;  /* 0x00000055ff55723e */ /* 0x000fe200024050ff */
[----:B0-----:R-:W-:Y:S01]  /*5fb0*/  @P4 IMAD.MOV.U32 R5, RZ, RZ, R9 ;  /* 0x000000ffff054224 */ /* 0x001fe200078e0009 */
[----:B------:R-:W-:Y:S01]  /*5fc0*/  F2FP.TF32.F32.PACK_B R87, R87 ;  /* 0x00000057ff57723e */ /* 0x000fe200024050ff */
[----:B-1----:R-:W-:-:S03]  /*5fd0*/  FMUL R11, R80, R23 ;  /* 0x00000017500b7220 */ /* 0x002fc60000400000 */
[----:B------:R0:W-:Y:S01]  /*5fe0*/  @P4 STG.E desc[UR38][R4.64+0x1a0], R13 ;  /* 0x0001a00d04004986 */ /* 0x0001e2000c101926 */
[C---:B------:R-:W-:Y:S02]  /*5ff0*/  ISETP.GT.AND P4, PT, R3.reuse, RZ, P3 ;  /* 0x000000ff0300720c */ /* 0x040fe40001f84270 */
[----:B------:R-:W-:Y:S02]  /*6000*/  ISETP.GT.AND P3, PT, R3, 0x8, P3 ;  /* 0x000000080300780c */ /* 0x000fe40001f64270 */
[----:B------:R-:W-:Y:S01]  /*6010*/  F2FP.TF32.F32.PACK_B R11, R11 ;  /* 0x0000000bff0b723e */ /* 0x000fe200024050ff */
[----:B0-----:R-:W-:Y:S02]  /*6020*/  @P5 IMAD.MOV.U32 R4, RZ, RZ, R8 ;  /* 0x000000ffff045224 */ /* 0x001fe400078e0008 */
[----:B------:R-:W-:Y:S01]  /*6030*/  FMUL R13, R86, R23 ;  /* 0x00000017560d7220 */ /* 0x000fe20000400000 */
[----:B------:R-:W-:-:S04]  /*6040*/  @P5 IMAD.MOV.U32 R5, RZ, RZ, R9 ;  /* 0x000000ffff055224 */ /* 0x000fc800078e0009 */
[----:B------:R-:W-:Y:S01]  /*6050*/  F2FP.TF32.F32.PACK_B R13, R13 ;  /* 0x0000000dff0d723e */ /* 0x000fe200024050ff */
[----:B------:R0:W-:Y:S01]  /*6060*/  @P5 STG.E desc[UR38][R4.64+0x1a4], R79 ;  /* 0x0001a44f04005986 */ /* 0x0001e2000c101926 */
[C---:B------:R-:W-:Y:S02]  /*6070*/  ISETP.GT.AND P5, PT, R3.reuse, RZ, P2 ;  /* 0x000000ff0300720c */ /* 0x040fe400017a4270 */
[----:B------:R-:W-:Y:S01]  /*6080*/  ISETP.GT.AND P2, PT, R3, 0x8, P2 ;  /* 0x000000080300780c */ /* 0x000fe20001744270 */
[----:B0-----:R-:W-:Y:S02]  /*6090*/  @P4 IMAD.MOV.U32 R4, RZ, RZ, R6 ;  /* 0x000000ffff044224 */ /* 0x001fe400078e0006 */
[----:B------:R-:W-:-:S05]  /*60a0*/  @P4 IMAD.MOV.U32 R5, RZ, RZ, R7 ;  /* 0x000000ffff054224 */ /* 0x000fca00078e0007 */
        /* <DEDUP_REMOVED lines=10> */
[----:B------:R0:W-:Y:S02]  /*6150*/  @P3 STG.E desc[UR38][R4.64+0x1c0], R15 ;  /* 0x0001c00f04003986 */ /* 0x0001e4000c101926 */
[----:B0-----:R-:W-:Y:S02]  /*6160*/  @P2 IMAD.MOV.U32 R4, RZ, RZ, R8 ;  /* 0x000000ffff042224 */ /* 0x001fe400078e0008 */
[----:B------:R-:W-:-:S05]  /*6170*/  @P2 IMAD.MOV.U32 R5, RZ, RZ, R9 ;  /* 0x000000ffff052224 */ /* 0x000fca00078e0009 */
[----:B------:R0:W-:Y:S02]  /*6180*/  @P2 STG.E desc[UR38][R4.64+0x1c4], R83 ;  /* 0x0001c45304002986 */ /* 0x0001e4000c101926 */
[----:B0-----:R-:W-:Y:S02]  /*6190*/  @P4 IMAD.MOV.U32 R4, RZ, RZ, R6 ;  /* 0x000000ffff044224 */ /* 0x001fe400078e0006 */
[----:B------:R-:W-:-:S05]  /*61a0*/  @P4 IMAD.MOV.U32 R5, RZ, RZ, R7 ;  /* 0x000000ffff054224 */ /* 0x000fca00078e0007 */
[----:B------:R0:W-:Y:S04]  /*61b0*/  @P4 STG.E desc[UR38][R4.64+0x1e0], R21 ;  /* 0x0001e01504004986 */ /* 0x0001e8000c101926 */
[----:B------:R1:W-:Y:S01]  /*61c0*/  @P5 STG.E desc[UR38][R6.64+0x1e4], R85 ;  /* 0x0001e45506005986 */ /* 0x0003e2000c101926 */
[----:B0-----:R-:W-:Y:S02]  /*61d0*/  @P1 IMAD.MOV.U32 R4, RZ, RZ, R8 ;  /* 0x000000ffff041224 */ /* 0x001fe400078e0008 */
[----:B------:R-:W-:-:S05]  /*61e0*/  @P1 IMAD.MOV.U32 R5, RZ, RZ, R9 ;  /* 0x000000ffff051224 */ /* 0x000fca00078e0009 */
[----:B------:R1:W-:Y:S04]  /*61f0*/  @P1 STG.E desc[UR38][R4.64+0x1e0], R13 ;  /* 0x0001e00d04001986 */ /* 0x0003e8000c101926 */
[----:B------:R1:W-:Y:S02]  /*6200*/  @P0 STG.E desc[UR38][R8.64+0x1e4], R87 ;  /* 0x0001e45708000986 */ /* 0x0003e4000c101926 */
.L_x_158:
[----:B------:R-:W-:Y:S05]  /*6210*/  BSYNC B0 ;  /* 0x0000000000007941 */ /* 0x000fea0003800000 */
.L_x_32:
[----:B------:R-:W-:Y:S01]  /*6220*/  IADD3 R16, P0, R16, UR36, RZ ;  /* 0x0000002410107c10 */ /* 0x000fe2000ff1e0ff */
[----:B------:R-:W-:Y:S01]  /*6230*/  ULDC.64 UR4, c[0x0][0x650] ;  /* 0x0001940000047ab9 */ /* 0x000fe20000000a00 */
[----:B------:R-:W-:Y:S01]  /*6240*/  PRMT R3, RZ, 0x7610, R3 ;  /* 0x00007610ff037816 */ /* 0x000fe20000000003 */
[----:B------:R-:W-:Y:S01]  /*6250*/  IMAD.MOV.U32 R100, RZ, RZ, -0x1 ;  /* 0xffffffffff647424 */ /* 0x000fe200078e00ff */
[----:B------:R-:W-:Y:S01]  /*6260*/  IADD3.X R17, R17, UR42, RZ, P0, !PT ;  /* 0x0000002a11117c10 */ /* 0x000fe200087fe4ff */
[----:B--2---:R-:W-:Y:S01]  /*6270*/  IMAD.MOV.U32 R101, RZ, RZ, -0x1 ;  /* 0xffffffffff657424 */ /* 0x004fe200078e00ff */
[----:B------:R-:W-:-:S04]  /*6280*/  ISETP.GE.U32.AND P0, PT, R16, UR4, PT ;  /* 0x0000000410007c0c */ /* 0x000fc8000bf06070 */
[----:B------:R-:W-:-:S13]  /*6290*/  ISETP.GE.U32.AND.EX P0, PT, R17, UR5, PT, P0 ;  /* 0x0000000511007c0c */ /* 0x000fda000bf06100 */
[----:B------:R-:W-:Y:S05]  /*62a0*/  @P0 BRA `(.L_x_159) ;  /* 0x00000004004c0947 */ /* 0x000fea0003800000 */
[----:B0-----:R-:W0:Y:S01]  /*62b0*/  LDC.64 R10, c[0x0][0x628] ;  /* 0x00018a00ff0a7b82 */ /* 0x001e220000000a00 */
[----:B-1--4-:R-:W1:Y:S01]  /*62c0*/  S2R R12, SR_CTAID.X ;  /* 0x00000000000c7919 */ /* 0x012e620000002500 */
[----:B---3--:R-:W-:Y:S02]  /*62d0*/  IMAD.MOV.U32 R8, RZ, RZ, R16 ;  /* 0x000000ffff087224 */ /* 0x008fe400078e0010 */
[----:B------:R-:W-:Y:S01]  /*62e0*/  IMAD.MOV.U32 R9, RZ, RZ, R17 ;  /* 0x000000ffff097224 */ /* 0x000fe200078e0011 */
[----:B------:R-:W2:Y:S03]  /*62f0*/  S2R R20, SR_CTAID.Y ;  /* 0x0000000000147919 */ /* 0x000ea60000002600 */
[----:B------:R-:W3:Y:S08]  /*6300*/  LDC R0, c[0x0][0x630] ;  /* 0x00018c00ff007b82 */ /* 0x000ef00000000800 */
[----:B------:R-:W4:Y:S01]  /*6310*/  LDC.64 R14, c[0x0][0x620] ;  /* 0x00018800ff0e7b82 */ /* 0x000f220000000a00 */
[----:B0-----:R-:W-:-:S04]  /*6320*/  ISETP.NE.U32.AND P0, PT, R10, RZ, PT ;  /* 0x000000ff0a00720c */ /* 0x001fc80003f05070 */
[----:B------:R-:W-:-:S13]  /*6330*/  ISETP.NE.AND.EX P0, PT, R11, RZ, PT, P0 ;  /* 0x000000ff0b00720c */ /* 0x000fda0003f05300 */
[----:B-1234-:R-:W-:Y:S05]  /*6340*/  @!P0 BRA `(.L_x_160) ;  /* 0x0000000000288947 */ /* 0x01efea0003800000 */
        /* <DEDUP_REMOVED lines=10> */
.L_x_160:
[-CC-:B------:R-:W-:Y:S01]  /*63f0*/  SHF.R.U64 R101, R8, R0.reuse, R9.reuse ;  /* 0x0000000008657219 */ /* 0x180fe20000001209 */
[----:B------:R-:W0:Y:S01]  /*6400*/  LDC.64 R26, c[0x0][0x640] ;  /* 0x00019000ff1a7b82 */ /* 0x000e220000000a00 */
[----:B------:R-:W-:Y:S01]  /*6410*/  SHF.R.U32.HI R0, RZ, R0, R9 ;  /* 0x00000000ff007219 */ /* 0x000fe20000011609 */
[----:B------:R-:W-:Y:S01]  /*6420*/  ULDC UR4, c[0x0][0x150] ;  /* 0x0000540000047ab9 */ /* 0x000fe20000000800 */
[----:B------:R-:W-:Y:S02]  /*6430*/  IADD3 R3, P0, RZ, -R101, RZ ;  /* 0x80000065ff037210 */ /* 0x000fe40007f1e0ff */
[----:B------:R-:W-:-:S03]  /*6440*/  I2FP.F32.U32 R7, R12 ;  /* 0x0000000c00077245 */ /* 0x000fc60000201000 */
[----:B------:R-:W1:Y:S01]  /*6450*/  LDC R6, c[0x0][0x618] ;  /* 0x00018600ff067b82 */ /* 0x000e620000000800 */
[----:B------:R-:W-:Y:S02]  /*6460*/  IMAD.X R5, RZ, RZ, ~R0, P0 ;  /* 0x000000ffff057224 */ /* 0x000fe400000e0e00 */
[----:B------:R-:W-:Y:S01]  /*6470*/  FMUL R7, R7, UR4 ;  /* 0x0000000407077c20 */ /* 0x000fe20008400000 */
[----:B------:R-:W-:Y:S01]  /*6480*/  ULDC UR4, c[0x0][0x154] ;  /* 0x0000550000047ab9 */ /* 0x000fe20000000800 */
[-C--:B------:R-:W-:Y:S02]  /*6490*/  IMAD R0, R5, R14.reuse, RZ ;  /* 0x0000000e05007224 */ /* 0x080fe400078e02ff */
[C---:B------:R-:W-:Y:S01]  /*64a0*/  IMAD.WIDE.U32 R4, R3.reuse, R14, R16 ;  /* 0x0000000e03047225 */ /* 0x040fe200078e0010 */
[----:B------:R-:W2:Y:S01]  /*64b0*/  LDC R8, c[0x0][0x608] ;  /* 0x00018200ff087b82 */ /* 0x000ea20000000800 */
[----:B------:R-:W3:Y:S02]  /*64c0*/  F2I.U32.TRUNC.NTZ R7, R7 ;  /* 0x0000000700077305 */ /* 0x000ee4000020f000 */
[----:B------:R-:W-:Y:S01]  /*64d0*/  IMAD R3, R3, R15, R0 ;  /* 0x0000000f03037224 */ /* 0x000fe200078e0200 */
[----:B------:R-:W-:-:S03]  /*64e0*/  I2FP.F32.U32 R0, R20 ;  /* 0x0000001400007245 */ /* 0x000fc60000201000 */
[----:B------:R-:W-:Y:S01]  /*64f0*/  IMAD.IADD R3, R5, 0x1, R3 ;  /* 0x0000000105037824 */ /* 0x000fe200078e0203 */
[----:B------:R-:W4:Y:S01]  /*6500*/  LDC R11, c[0x0][0x658] ;  /* 0x00019600ff0b7b82 */ /* 0x000f220000000800 */
[----:B0-----:R-:W-:-:S04]  /*6510*/  ISETP.NE.U32.AND P0, PT, R26, RZ, PT ;  /* 0x000000ff1a00720c */ /* 0x001fc80003f05070 */
[----:B------:R-:W-:-:S03]  /*6520*/  ISETP.NE.AND.EX P0, PT, R27, RZ, PT, P0 ;  /* 0x000000ff1b00720c */ /* 0x000fc60003f05300 */
[----:B------:R-:W0:Y:S01]  /*6530*/  LDC R9, c[0x0][0x144] ;  /* 0x00005100ff097b82 */ /* 0x000e220000000800 */
[-C--:B-1----:R-:W-:Y:S01]  /*6540*/  SHF.R.U64 R10, R4, R6.reuse, R3 ;  /* 0x00000006040a7219 */ /* 0x082fe20000001203 */
[----:B---3--:R-:W-:Y:S01]  /*6550*/  IMAD.MOV R7, RZ, RZ, -R7 ;  /* 0x000000ffff077224 */ /* 0x008fe200078e0a07 */
[----:B------:R-:W-:Y:S01]  /*6560*/  SHF.R.U32.HI R3, RZ, R6, R3 ;  /* 0x00000006ff037219 */ /* 0x000fe20000011603 */
[----:B------:R-:W-:-:S04]  /*6570*/  FMUL R6, R0, UR4 ;  /* 0x0000000400067c20 */ /* 0x000fc80008400000 */
[----:B------:R-:W1:Y:S01]  /*6580*/  LDC R21, c[0x0][0x148] ;  /* 0x00005200ff157b82 */ /* 0x000e620000000800 */
[----:B------:R3:W0:Y:S01]  /*6590*/  F2I.U32.TRUNC.NTZ R14, R6 ;  /* 0x00000006000e7305 */ /* 0x000622000020f000 */
[-CC-:B--2---:R-:W-:Y:S02]  /*65a0*/  SHF.R.U64 R13, R10, R8.reuse, R3.reuse ;  /* 0x000000080a0d7219 */ /* 0x184fe40000001203 */
[----:B------:R-:W-:-:S04]  /*65b0*/  SHF.R.U32.HI R0, RZ, R8, R3 ;  /* 0x00000008ff007219 */ /* 0x000fc80000011603 */
[----:B-----5:R-:W2:Y:S01]  /*65c0*/  LDC R24, c[0x0][0x648] ;  /* 0x00019200ff187b82 */ /* 0x020ea20000000800 */
[-CC-:B----4-:R-:W-:Y:S02]  /*65d0*/  SHF.R.U64 R15, R13, R11.reuse, R0.reuse ;  /* 0x0000000b0d0f7219 */ /* 0x190fe40000001200 */
[----:B------:R-:W-:-:S03]  /*65e0*/  SHF.R.U32.HI R5, RZ, R11, R0 ;  /* 0x0000000bff057219 */ /* 0x000fc60000011600 */
[----:B------:R-:W-:Y:S02]  /*65f0*/  IMAD.MOV.U32 R4, RZ, RZ, R15 ;  /* 0x000000ffff047224 */ /* 0x000fe400078e000f */
[----:B------:R-:W4:Y:S01]  /*6600*/  LDC R28, c[0x0][0x638] ;  /* 0x00018e00ff1c7b82 */ /* 0x000f220000000800 */
[----:B0-----:R-:W-:-:S07]  /*6610*/  IMAD R25, R9, R7, R12 ;  /* 0x0000000709197224 */ /* 0x001fce00078e020c */
[----:B------:R-:W0:Y:S08]  /*6620*/  LDC R29, c[0x0][0x610] ;  /* 0x00018400ff1d7b82 */ /* 0x000e300000000800 */
[----:B------:R-:W0:Y:S01]  /*6630*/  LDC R30, c[0x0][0x600] ;  /* 0x00018000ff1e7b82 */ /* 0x000e220000000800 */
[----:B-123--:R-:W-:Y:S05]  /*6640*/  @!P0 BRA `(.L_x_161) ;  /* 0x0000000000288947 */ /* 0x00efea0003800000 */
[----:B------:R-:W1:Y:S02]  /*6650*/  LDC R0, c[0x0][0x64c] ;  /* 0x00019300ff007b82 */ /* 0x000e640000000800 */
[----:B-1----:R-:W-:-:S05]  /*6660*/  IADD3 R3, P0, R15, R0, RZ ;  /* 0x000000000f037210 */ /* 0x002fca0007f1e0ff */
        /* <DEDUP_REMOVED lines=8> */
.L_x_161:
[----:B------:R-:W-:Y:S01]  /*66f0*/  ISETP.NE.AND P0, PT, R2, 0x1, PT ;  /* 0x000000010200780c */ /* 0x000fe20003f05270 */
[----:B------:R-:W-:Y:S01]  /*6700*/  IMAD.MOV R14, RZ, RZ, -R14 ;  /* 0x000000ffff0e7224 */ /* 0x000fe200078e0a0e */
[----:B------:R-:W-:Y:S02]  /*6710*/  SHF.R.U64 R3, R4, R24, R5 ;  /* 0x0000001804037219 */ /* 0x000fe40000001205 */
[----:B------:R-:W-:Y:S02]  /*6720*/  LOP3.LUT R0, R13, R98, RZ, 0xc0, !PT ;  /* 0x000000620d007212 */ /* 0x000fe400078ec0ff */
[----:B------:R-:W-:Y:S01]  /*6730*/  LOP3.LUT R10, R10, R97, RZ, 0xc0, !PT ;  /* 0x000000610a0a7212 */ /* 0x000fe200078ec0ff */
[----:B------:R-:W-:Y:S02]  /*6740*/  IMAD.MOV R4, RZ, RZ, -R3 ;  /* 0x000000ffff047224 */ /* 0x000fe400078e0a03 */
[----:B------:R-:W-:Y:S02]  /*6750*/  IMAD R0, R93, R3, R0 ;  /* 0x000000035d007224 */ /* 0x000fe400078e0200 */
[----:B----4-:R-:W-:-:S02]  /*6760*/  IMAD R3, R4, R28, R15 ;  /* 0x0000001c04037224 */ /* 0x010fc400078e020f */
[----:B------:R-:W-:Y:S02]  /*6770*/  @P0 IMAD R25, R21, R14, R20 ;  /* 0x0000000e15190224 */ /* 0x000fe400078e0214 */
[----:B0-----:R-:W-:Y:S02]  /*6780*/  IMAD R5, R3, R30, R10 ;  /* 0x0000001e03057224 */ /* 0x001fe400078e020a */
[----:B------:R-:W-:Y:S02]  /*6790*/  IMAD R0, R0, R29, R25 ;  /* 0x0000001d00007224 */ /* 0x000fe400078e0219 */
[----:B------:R-:W-:-:S03]  /*67a0*/  IMAD.MOV.U32 R4, RZ, RZ, 0x1 ;  /* 0x00000001ff047424 */ /* 0x000fc600078e00ff */
[----:B------:R-:W-:Y:S02]  /*67b0*/  SEL R100, R5, R0, !P0 ;  /* 0x0000000005647207 */ /* 0x000fe40004000000 */
[----:B------:R-:W-:Y:S02]  /*67c0*/  PRMT R3, R4, 0x7610, R3 ;  /* 0x0000761004037816 */ /* 0x000fe40000000003 */
[----:B------:R-:W-:-:S07]  /*67d0*/  SEL R0, R0, R5, !P0 ;  /* 0x0000000500007207 */ /* 0x000fce0004000000 */
.L_x_159:
[----:B------:R-:W-:Y:S01]  /*67e0*/  LOP3.LUT P0, RZ, R3, 0xff, RZ, 0xc0, !PT ;  /* 0x000000ff03ff7812 */ /* 0x000fe2000780c0ff */
[----:B------:R-:W-:Y:S01]  /*67f0*/  UIMAD.WIDE.U32 UR4, UR41, -0x33333333, URZ ;  /* 0xcccccccd290478a5 */ /* 0x000fe2000f8e003f */
[----:B------:R-:W-:-:S03]  /*6800*/  IMAD.MOV.U32 R103, RZ, RZ, R0 ;  /* 0x000000ffff677224 */ /* 0x000fc600078e0000 */
[----:B------:R-:W-:-:S04]  /*6810*/  USHF.R.U32.HI UR4, URZ, 0x2, UR5 ;  /* 0x000000023f047899 */ /* 0x000fc80008011605 */
[----:B------:R-:W-:-:S04]  /*6820*/  UIMAD UR41, UR4, -0x5, UR41 ;  /* 0xfffffffb042978a4 */ /* 0x000fc8000f8e0229 */
[----:B------:R-:W-:Y:S08]  /*6830*/  @P0 BRA `(.L_x_162) ;  /* 0xffffffac00180947 */ /* 0x000ff0000383ffff */
[----:B------:R-:W-:Y:S05]  /*6840*/  EXIT ;  /* 0x000000000000794d */ /* 0x000fea0003800000 */
.L_x_7:
        /* <DEDUP_REMOVED lines=26> */
.L_x_164:
[----:B------:R-:W0:Y:S01]  /*69f0*/  LDC.64 R28, c[0x0][0x640] ;  /* 0x00019000ff1c7b82 */ /* 0x000e220000000a00 */
[-CC-:B------:R-:W-:Y:S01]  /*6a00*/  SHF.R.U64 R21, R14, R8.reuse, R15.reuse ;  /* 0x000000080e157219 */ /* 0x180fe2000000120f */
[----:B------:R-:W-:Y:S01]  /*6a10*/  IMAD.MOV.U32 R31, RZ, RZ, 0x1 ;  /* 0x00000001ff1f7424 */ /* 0x000fe200078e00ff */
[----:B------:R-:W-:Y:S02]  /*6a20*/  SHF.R.U32.HI R7, RZ, R8, R15 ;  /* 0x00000008ff077219 */ /* 0x000fe4000001160f */
[----:B------:R-:W-:-:S03]  /*6a30*/  IADD3 R13, P0, RZ, -R21, RZ ;  /* 0x80000015ff0d7210 */ /* 0x000fc60007f1e0ff */
[----:B------:R-:W1:Y:S02]  /*6a40*/  LDC R12, c[0x0][0x618] ;  /* 0x00018600ff0c7b82 */ /* 0x000e640000000800 */
[----:B------:R-:W-:Y:S02]  /*6a50*/  IMAD.X R7, RZ, RZ, ~R7, P0 ;  /* 0x000000ffff077224 */ /* 0x000fe400000e0e07 */
[----:B------:R-:W-:-:S04]  /*6a60*/  IMAD.WIDE.U32 R10, R13, R24, R16 ;  /* 0x000000180d0a7225 */ /* 0x000fc800078e0010 */
[----:B------:R-:W2:Y:S01]  /*6a70*/  LDC R14, c[0x0][0x608] ;  /* 0x00018200ff0e7b82 */ /* 0x000ea20000000800 */
[----:B------:R-:W-:-:S04]  /*6a80*/  IMAD R8, R7, R24, RZ ;  /* 0x0000001807087224 */ /* 0x000fc800078e02ff */
[----:B------:R-:W-:-:S03]  /*6a90*/  IMAD R7, R13, R25, R8 ;  /* 0x000000190d077224 */ /* 0x000fc600078e0208 */
[----:B------:R-:W3:Y:S01]  /*6aa0*/  LDC R26, c[0x0][0x658] ;  /* 0x00019600ff1a7b82 */ /* 0x000ee20000000800 */
[----:B------:R-:W-:Y:S01]  /*6ab0*/  IMAD.IADD R7, R11, 0x1, R7 ;  /* 0x000000010b077824 */ /* 0x000fe200078e0207 */
[----:B0-----:R-:W-:Y:S01]  /*6ac0*/  ISETP.NE.U32.AND P0, PT, R28, RZ, PT ;  /* 0x000000ff1c00720c */ /* 0x001fe20003f05070 */
[----:B------:R-:W-:-:S03]  /*6ad0*/  IMAD.MOV.U32 R11, RZ, RZ, -0x1 ;  /* 0xffffffffff0b7424 */ /* 0x000fc600078e00ff */
        /* <DEDUP_REMOVED lines=8> */
[-C--:B---3--:R-:W-:Y:S02]  /*6b60*/  SHF.L.U32 R10, R11, R26.reuse, RZ ;  /* 0x0000001a0b0a7219 */ /* 0x088fe400000006ff */
[--C-:B------:R-:W-:Y:S02]  /*6b70*/  SHF.R.U64 R24, R22, R26, R7.reuse ;  /* 0x0000001a16187219 */ /* 0x100fe40000001207 */
[----:B------:R-:W-:Y:S02]  /*6b80*/  LOP3.LUT R33, RZ, R10, RZ, 0x33, !PT ;  /* 0x0000000aff217212 */ /* 0x000fe400078e33ff */
[----:B------:R-:W-:Y:S01]  /*6b90*/  SHF.R.U32.HI R11, RZ, R26, R7 ;  /* 0x0000001aff0b7219 */ /* 0x000fe20000011607 */
[----:B------:R-:W3:Y:S01]  /*6ba0*/  LDC R30, c[0x0][0x610] ;  /* 0x00018400ff1e7b82 */ /* 0x000ee20000000800 */
[----:B------:R-:W-:Y:S01]  /*6bb0*/  IMAD.MOV.U32 R10, RZ, RZ, R24 ;  /* 0x000000ffff0a7224 */ /* 0x000fe200078e0018 */
[----:B------:R-:W-:Y:S06]  /*6bc0*/  @!P0 BRA `(.L_x_165) ;  /* 0x0000000000288947 */ /* 0x000fec0003800000 */
        /* <DEDUP_REMOVED lines=10> */
.L_x_165:
[----:B------:R-:W-:Y:S02]  /*6c70*/  ISETP.NE.AND P0, PT, R2, 0x1, PT ;  /* 0x000000010200780c */ /* 0x000fe40003f05270 */
[----:B-1----:R-:W-:Y:S01]  /*6c80*/  SHF.R.U64 R8, R10, R8, R11 ;  /* 0x000000080a087219 */ /* 0x002fe2000000120b */
[----:B0-----:R-:W-:Y:S01]  /*6c90*/  VIADD R11, R25, 0xffffffff ;  /* 0xffffffff190b7836 */ /* 0x001fe20000000000 */
[----:B------:R-:W-:Y:S02]  /*6ca0*/  SHF.L.U32 R31, R31, R26, RZ ;  /* 0x0000001a1f1f7219 */ /* 0x000fe400000006ff */
[----:B------:R-:W-:Y:S01]  /*6cb0*/  LOP3.LUT R5, R22, R33, RZ, 0xc0, !PT ;  /* 0x0000002116057212 */ /* 0x000fe200078ec0ff */
[----:B------:R-:W-:-:S04]  /*6cc0*/  IMAD.MOV R7, RZ, RZ, -R8 ;  /* 0x000000ffff077224 */ /* 0x000fc800078e0a08 */
[----:B------:R-:W-:Y:S02]  /*6cd0*/  IMAD R5, R31, R8, R5 ;  /* 0x000000081f057224 */ /* 0x000fe400078e0205 */
[----:B------:R-:W-:Y:S01]  /*6ce0*/  @P0 IMAD R6, R9, R23, R4 ;  /* 0x0000001709060224 */ /* 0x000fe200078e0204 */
[----:B------:R-:W-:Y:S01]  /*6cf0*/  LOP3.LUT R9, R20, R11, RZ, 0xc0, !PT ;  /* 0x0000000b14097212 */ /* 0x000fe200078ec0ff */
[----:B--2---:R-:W-:Y:S02]  /*6d00*/  IMAD R4, R7, R27, R24 ;  /* 0x0000001b07047224 */ /* 0x004fe400078e0218 */
[----:B---3--:R-:W-:Y:S02]  /*6d10*/  IMAD R6, R5, R30, R6 ;  /* 0x0000001e05067224 */ /* 0x008fe400078e0206 */
[----:B------:R-:W-:Y:S02]  /*6d20*/  IMAD R5, R4, R25, R9 ;  /* 0x0000001904057224 */ /* 0x000fe400078e0209 */
[----:B------:R-:W-:-:S02]  /*6d30*/  IMAD.MOV.U32 R8, RZ, RZ, 0x1 ;  /* 0x00000001ff087424 */ /* 0x000fc400078e00ff */
[----:B------:R-:W-:Y:S01]  /*6d40*/  IMAD.MOV.U32 R7, RZ, RZ, R21 ;  /* 0x000000ffff077224 */ /* 0x000fe200078e0015 */
[----:B------:R-:W-:Y:S02]  /*6d50*/  SEL R19, R5, R6, !P0 ;  /* 0x0000000605137207 */ /* 0x000fe40004000000 */
[----:B------:R-:W-:-:S07]  /*6d60*/  SEL R12, R6, R5, !P0 ;  /* 0x00000005060c7207 */ /* 0x000fce0004000000 */
.L_x_163:
[----:B------:R-:W-:-:S08]  /*6d70*/  NOP ;  /* 0x0000000000007918 */ /* 0x000fd00000000000 */
[----:B------:R-:W0:-:S00]  /*6d80*/  USETMAXREG.DEALLOC.CTAPOOL 0x28 ;  /* 0x00000028000079c8 */ /* 0x000e0000080e0500 */
[----:B0-----:R-:W-:-:S13]  /*6d90*/  ISETP.NE.AND P0, PT, R3, RZ, PT ;  /* 0x000000ff0300720c */ /* 0x001fda0003f05270 */
[----:B------:R-:W-:Y:S05]  /*6da0*/  @P0 EXIT ;  /* 0x000000000000094d */ /* 0x000fea0003800000 */
[----:B------:R-:W-:Y:S01]  /*6db0*/  LOP3.LUT P0, RZ, R8, 0xff, RZ, 0xc0, !PT ;  /* 0x000000ff08ff7812 */ /* 0x000fe2000780c0ff */
[----:B------:R-:W-:Y:S02]  /*6dc0*/  IMAD.MOV.U32 R3, RZ, RZ, 0x1 ;  /* 0x00000001ff037424 */ /* 0x000fe400078e00ff */
[----:B------:R-:W-:-:S10]  /*6dd0*/  IMAD.MOV.U32 R13, RZ, RZ, RZ ;  /* 0x000000ffff0d7224 */ /* 0x000fd400078e00ff */
[----:B------:R-:W-:Y:S05]  /*6de0*/  @!P0 BRA `(.L_x_166) ;  /* 0x0000000c00648947 */ /* 0x000fea0003800000 */
[----:B------:R-:W0:Y:S01]  /*6df0*/  LDC R3, c[0x0][0x28c] ;  /* 0x0000a300ff037b82 */ /* 0x000e220000000800 */
[----:B------:R-:W-:Y:S01]  /*6e00*/  UMOV UR10, 0x1 ;  /* 0x00000001000a7882 */ /* 0x000fe20000000000 */
[----:B------:R-:W-:Y:S01]  /*6e10*/  ULDC UR5, c[0x0][0x658] ;  /* 0x0001960000057ab9 */ /* 0x000fe20000000800 */
[----:B------:R-:W-:Y:S01]  /*6e20*/  UMOV UR7, 0xffffffff ;  /* 0xffffffff00077882 */ /* 0x000fe20000000000 */
[----:B------:R-:W-:Y:S01]  /*6e30*/  BSSY B0, `(.L_x_166) ;  /* 0x00000d4000007945 */ /* 0x000fe20003800000 */
[----:B------:R-:W-:Y:S01]  /*6e40*/  USHF.L.U32 UR7, UR7, UR5, URZ ;  /* 0x0000000507077299 */ /* 0x000fe2000800063f */
[----:B------:R-:W-:Y:S01]  /*6e50*/  IMAD.MOV.U32 R11, RZ, RZ, 0x1 ;  /* 0x00000001ff0b7424 */ /* 0x000fe200078e00ff */
[----:B------:R-:W-:Y:S01]  /*6e60*/  LOP3.LUT R10, R18, 0x2, RZ, 0xfc, !PT ;  /* 0x00000002120a7812 */ /* 0x000fe200078efcff */
[----:B------:R-:W1:Y:S01]  /*6e70*/  S2UR UR9, SR_CgaCtaId ;  /* 0x00000000000979c3 */ /* 0x000e620000008800 */
[----:B------:R-:W-:Y:S01]  /*6e80*/  IMAD.MOV.U32 R13, RZ, RZ, RZ ;  /* 0x000000ffff0d7224 */ /* 0x000fe200078e00ff */
[----:B------:R-:W-:Y:S01]  /*6e90*/  ULDC UR4, c[0x0][0x600] ;  /* 0x0001800000047ab9 */ /* 0x000fe20000000800 */
[----:B------:R-:W-:Y:S01]  /*6ea0*/  UMOV UR14, 0x5 ;  /* 0x00000005000e7882 */ /* 0x000fe20000000000 */
[----:B------:R-:W-:-:S02]  /*6eb0*/  UIADD3 UR4, UR4, -0x1, URZ ;  /* 0xffffffff04047890 */ /* 0x000fc4000fffe03f */
[----:B------:R-:W-:Y:S02]  /*6ec0*/  USHF.L.U32 UR5, UR10, UR5, URZ ;  /* 0x000000050a057299 */ /* 0x000fe4000800063f */
[----:B------:R-:W-:Y:S01]  /*6ed0*/  ULOP3.LUT UR7, URZ, UR7, URZ, 0x33, !UPT ;  /* 0x000000073f077292 */ /* 0x000fe2000f8e333f */
[----:B------:R-:W-:Y:S01]  /*6ee0*/  ULDC.64 UR24, c[0x0][0x198] ;  /* 0x0000660000187ab9 */ /* 0x000fe20000000a00 */
[----:B0-----:R-:W-:-:S05]  /*6ef0*/  VIADD R3, R3, 0x1f ;  /* 0x0000001f03037836 */ /* 0x001fca0000000000 */
[----:B------:R-:W-:Y:S01]  /*6f00*/  SHF.R.S32.HI R4, RZ, 0x1f, R3 ;  /* 0x0000001fff047819 */ /* 0x000fe20000011403 */
[----:B-1----:R-:W-:-:S03]  /*6f10*/  ULOP3.LUT UR8, UR9, 0x1, URZ, 0xc0, !UPT ;  /* 0x0000000109087892 */ /* 0x002fc6000f8ec03f */
[----:B------:R-:W-:Y:S01]  /*6f20*/  LEA.HI R4, R4, R3, RZ, 0x5 ;  /* 0x0000000304047211 */ /* 0x000fe200078f28ff */
[----:B------:R-:W-:Y:S01]  /*6f30*/  USHF.R.U32.HI UR26, URZ, 0x1, UR9 ;  /* 0x000000013f1a7899 */ /* 0x000fe20008011609 */
[----:B------:R-:W-:Y:S01]  /*6f40*/  IMAD.MOV.U32 R3, RZ, RZ, 0x1 ;  /* 0x00000001ff037424 */ /* 0x000fe200078e00ff */
[----:B------:R-:W-:Y:S01]  /*6f50*/  USHF.L.U32 UR6, UR9, 0x6, URZ ;  /* 0x0000000609067899 */ /* 0x000fe2000800063f */
[----:B------:R-:W-:Y:S01]  /*6f60*/  SHF.R.S32.HI R8, RZ, 0x5, R4 ;  /* 0x00000005ff087819 */ /* 0x000fe20000011404 */
[----:B------:R-:W-:Y:S02]  /*6f70*/  USHF.L.U32 UR27, UR9, 0xb, URZ ;  /* 0x0000000b091b7899 */ /* 0x000fe4000800063f */
[----:B------:R-:W-:Y:S02]  /*6f80*/  ULOP3.LUT UR9, UR9, 0xfffffffe, URZ, 0xc0, !UPT ;  /* 0xfffffffe09097892 */ /* 0x000fe4000f8ec03f */
[----:B------:R-:W-:Y:S01]  /*6f90*/  UISETP.GT.U32.AND UP0, UPT, UR8, 0xffff, UPT ;  /* 0x0000ffff0800788c */ /* 0x000fe2000bf04070 */
[----:B------:R-:W-:Y:S01]  /*6fa0*/  VIADD R9, R8, 0x1 ;  /* 0x0000000108097836 */ /* 0x000fe20000000000 */
[----:B------:R-:W-:-:S02]  /*6fb0*/  USHF.L.U32 UR13, UR10, UR9, URZ ;  /* 0x000000090a0d7299 */ /* 0x000fc4000800063f */
[----:B------:R-:W-:Y:S02]  /*6fc0*/  ULOP3.LUT UR9, UR9, 0x1, URZ, 0xfc, !UPT ;  /* 0x0000000109097892 */ /* 0x000fe4000f8efc3f */
[----:B------:R-:W-:Y:S02]  /*6fd0*/  USEL UR8, UR8, 0xffff, !UP0 ;  /* 0x0000ffff08087887 */ /* 0x000fe4000c000000 */
[----:B------:R-:W-:Y:S02]  /*6fe0*/  USHF.L.U32 UR9, UR10, UR9, URZ ;  /* 0x000000090a097299 */ /* 0x000fe4000800063f */
[----:B------:R-:W-:Y:S02]  /*6ff0*/  ULOP3.LUT UR8, UR8, 0xffff, URZ, 0xc0, !UPT ;  /* 0x0000ffff08087892 */ /* 0x000fe4000f8ec03f */
[----:B------:R-:W-:Y:S02]  /*7000*/  ULOP3.LUT UR6, UR6, 0x40, URZ, 0xc0, !UPT ;  /* 0x0000004006067892 */ /* 0x000fe4000f8ec03f */
[----:B------:R-:W-:-:S02]  /*7010*/  ULOP3.LUT UR13, UR13, UR9, URZ, 0xfc, !UPT ;  /* 0x000000090d0d7292 */ /* 0x000fc4000f8efc3f */
[----:B------:R-:W-:-:S12]  /*7020*/  USHF.L.U32 UR14, UR14, UR8, URZ ;  /* 0x000000080e0e7299 */ /* 0x000fd8000800063f */
.L_x_177:
[----:B------:R-:W-:-:S03]  /*7030*/  UMOV UR8, 0xffffffff ;  /* 0xffffffff00087882 */ /* 0x000fc60000000000 */
[----:B------:R-:W-:Y:S05]  /*7040*/  BRA.DIV UR8, `(.L_x_167) ;  /* 0x0000000e08d87947 */ /* 0x000fea000b800000 */
[----:B------:R-:W-:-:S13]  /*7050*/  ELECT P6, URZ, PT ;  /* 0x00000000003f782f */ /* 0x000fda00038c0000 */
.L_x_189:
[----:B------:R-:W0:Y:S01]  /*7060*/  LDC R4, c[0x0][0x28c] ;  /* 0x0000a300ff047b82 */ /* 0x000e220000000800 */
[----:B------:R-:W-:Y:S01]  /*7070*/  BSSY B1, `(.L_x_168) ;  /* 0x000003d000017945 */ /* 0x000fe20003800000 */
[----:B0-----:R-:W-:-:S13]  /*7080*/  ISETP.LT.OR P6, PT, R4, 0x1, !P6 ;  /* 0x000000010400780c */ /* 0x001fda00077c1670 */
[----:B------:R-:W-:Y:S05]  /*7090*/  @P6 BRA `(.L_x_169) ;  /* 0x0000000000e86947 */ /* 0x000fea0003800000 */
[----:B------:R-:W-:Y:S01]  /*70a0*/  LEA R12, R12, UR26, 0x1 ;  /* 0x0000001a0c0c7c11 */ /* 0x000fe2000f8e08ff */
[----:B------:R-:W-:Y:S01]  /*70b0*/  IMAD.MOV.U32 R20, RZ, RZ, RZ ;  /* 0x000000ffff147224 */ /* 0x000fe200078e00ff */
[----:B------:R-:W-:Y:S01]  /*70c0*/  LEA R19, R19, UR6, 0x7 ;  /* 0x0000000613137c11 */ /* 0x000fe2000f8e38ff */
[----:B------:R-:W-:Y:S02]  /*70d0*/  IMAD.MOV.U32 R4, RZ, RZ, R9 ;  /* 0x000000ffff047224 */ /* 0x000fe400078e0009 */
[----:B------:R-:W-:Y:S02]  /*70e0*/  IMAD.MOV.U32 R5, RZ, RZ, R3 ;  /* 0x000000ffff057224 */ /* 0x000fe400078e0003 */
[----:B------:R-:W-:Y:S02]  /*70f0*/  IMAD.MOV.U32 R6, RZ, RZ, R13 ;  /* 0x000000ffff067224 */ /* 0x000fe400078e000d */
[----:B------:R-:W-:-:S07]  /*7100*/  IMAD.SHL.U32 R15, R12, 0x40, RZ ;  /* 0x000000400c0f7824 */ /* 0x000fce00078e00ff */
.L_x_172:
[----:B------:R-:W0:Y:S01]  /*7110*/  S2R R21, SR_CgaCtaId ;  /* 0x0000000000157919 */ /* 0x000e220000008800 */
[----:B------:R-:W-:Y:S02]  /*7120*/  MOV R12, 0x400 ;  /* 0x00000400000c7802 */ /* 0x000fe40000000f00 */
[----:B------:R-:W-:-:S13]  /*7130*/  ISETP.NE.AND P1, PT, R0, RZ, PT ;  /* 0x000000ff0000720c */ /* 0x000fda0003f25270 */
[----:B------:R-:W1:Y:S01]  /*7140*/  @!P1 LDC R14, c[0x0][0x500] ;  /* 0x00014000ff0e9b82 */ /* 0x000e620000000800 */
[----:B0-----:R-:W-:Y:S02]  /*7150*/  LEA R23, R21, R12, 0x18 ;  /* 0x0000000c15177211 */ /* 0x001fe400078ec0ff */
[----:B------:R-:W-:-:S03]  /*7160*/  SHF.L.U32 R12, R5, 0x1f, RZ ;  /* 0x0000001f050c7819 */ /* 0x000fc600000006ff */
[----:B------:R-:W-:-:S04]  /*7170*/  IMAD R21, R6, 0x8, R23 ;  /* 0x0000000806157824 */ /* 0x000fc800078e0217 */
[----:B------:R-:W0:Y:S02]  /*7180*/  SYNCS.PHASECHK.TRANS64.TRYWAIT P0, [R21+URZ+0x28], R12 ;  /* 0x0000280c150075a7 */ /* 0x000e24000800017f */
[----:B01----:R-:W-:Y:S05]  /*7190*/  @!P0 BRA `(.L_x_170) ;  /* 0x0000000c00a48947 */ /* 0x003fea0003800000 */
.L_x_190:
[----:B0-----:R-:W-:Y:S01]  /*71a0*/  PRMT R12, R10, 0x9910, RZ ;  /* 0x000099100a0c7816 */ /* 0x001fe200000000ff */
[----:B------:R0:W-:Y:S03]  /*71b0*/  @!P1 SYNCS.ARRIVE.TRANS64 RZ, [R21+URZ], R14 ;  /* 0x0000000e15ff99a7 */ /* 0x0001e6000800003f */
[----:B------:R-:W-:-:S13]  /*71c0*/  ISETP.NE.AND P0, PT, R12, 0x2, PT ;  /* 0x000000020c00780c */ /* 0x000fda0003f05270 */
[----:B0-----:R-:W-:Y:S05]  /*71d0*/  @P0 BRA `(.L_x_171) ;  /* 0x0000000000040947 */ /* 0x001fea0003800000 */
[----:B------:R-:W-:Y:S01]  /*71e0*/  BPT.TRAP 0x1 ;  /* 0x000000040000795c */ /* 0x000fe20000300000 */
.L_x_171:
[----:B------:R-:W-:Y:S01]  /*71f0*/  R2UR UR8, R6 ;  /* 0x00000000060872ca */ /* 0x000fe200000e0000 */
[----:B------:R-:W-:Y:S01]  /*7200*/  VIADD R4, R4, 0xffffffff ;  /* 0xffffffff04047836 */ /* 0x000fe20000000000 */
[----:B------:R-:W-:Y:S01]  /*7210*/  R2UR UR15, R23 ;  /* 0x00000000170f72ca */ /* 0x000fe200000e0000 */
[----:B------:R-:W-:Y:S01]  /*7220*/  UIADD3 UR16, UP0, UR24, 0xf0, URZ ;  /* 0x000000f018107890 */ /* 0x000fe2000ff1e03f */
[----:B------:R-:W-:Y:S01]  /*7230*/  R2UR UR22, R15 ;  /* 0x000000000f1672ca */ /* 0x000fe200000e0000 */
[----:B------:R-:W-:Y:S01]  /*7240*/  UIADD3 UR30, UP1, UR24, 0x1f0, URZ ;  /* 0x000001f0181e7890 */ /* 0x000fe2000ff3e03f */
[----:B------:R-:W-:Y:S01]  /*7250*/  R2UR UR9, R21 ;  /* 0x00000000150972ca */ /* 0x000fe200000e0000 */
[----:B------:R-:W-:Y:S01]  /*7260*/  UIADD3.X UR17, URZ, UR25, URZ, UP0, !UPT ;  /* 0x000000193f117290 */ /* 0x000fe200087fe43f */
[----:B------:R-:W-:Y:S01]  /*7270*/  R2UR UR10, R20 ;  /* 0x00000000140a72ca */ /* 0x000fe200000e0000 */
[----:B------:R-:W-:Y:S01]  /*7280*/  VIADD R6, R6, 0x1 ;  /* 0x0000000106067836 */ /* 0x000fe20000000000 */
[----:B------:R-:W-:Y:S01]  /*7290*/  R2UR UR12, R7 ;  /* 0x00000000070c72ca */ /* 0x000fe200000e0000 */
[----:B------:R-:W-:Y:S01]  /*72a0*/  UPRMT UR28, URZ, 0x5410, UR13 ;  /* 0x000054103f1c7896 */ /* 0x000fe2000800000d */
[----:B------:R-:W-:Y:S01]  /*72b0*/  R2UR UR23, R19 ;  /* 0x00000000131772ca */ /* 0x000fe200000e0000 */
[----:B------:R-:W-:Y:S01]  /*72c0*/  USHF.L.U32 UR8, UR8, 0xc, URZ ;  /* 0x0000000c08087899 */ /* 0x000fe2000800063f */
[----:B------:R-:W-:Y:S01]  /*72d0*/  ISETP.GT.AND P1, PT, R4, 0x1, PT ;  /* 0x000000010400780c */ /* 0x000fe20003f24270 */
[----:B------:R-:W-:Y:S01]  /*72e0*/  UIADD3.X UR31, URZ, UR25, URZ, UP1, !UPT ;  /* 0x000000193f1f7290 */ /* 0x000fe20008ffe43f */
[----:B------:R-:W-:Y:S01]  /*72f0*/  ISETP.NE.AND P0, PT, R6, 0x5, PT ;  /* 0x000000050600780c */ /* 0x000fe20003f05270 */
[----:B------:R-:W-:Y:S01]  /*7300*/  ULEA UR11, UR26, UR8, 0xb ;  /* 0x000000081a0b7291 */ /* 0x000fe2000f8e583f */
[----:B------:R-:W-:Y:S01]  /*7310*/  VIADD R20, R20, 0x20 ;  /* 0x0000002014147836 */ /* 0x000fe20000000000 */
[----:B------:R-:W-:Y:S01]  /*7320*/  ULOP3.LUT UR8, UR8, 0x800, UR27, 0xf8, !UPT ;  /* 0x0000080008087892 */ /* 0x000fe2000f8ef81b */
[----:B------:R-:W-:Y:S01]  /*7330*/  SEL R12, RZ, 0x1, P0 ;  /* 0x00000001ff0c7807 */ /* 0x000fe20000000000 */
[----:B------:R-:W-:Y:S01]  /*7340*/  ULEA UR11, UR11, UR15, 0x2 ;  /* 0x0000000f0b0b7291 */ /* 0x000fe2000f8e103f */
[----:B------:R-:W-:Y:S01]  /*7350*/  SEL R6, R6, RZ, P0 ;  /* 0x000000ff06067207 */ /* 0x000fe20000000000 */
[----:B------:R-:W-:Y:S01]  /*7360*/  ULEA UR8, UR8, UR15, 0x2 ;  /* 0x0000000f08087291 */ /* 0x000fe2000f8e103f */
[----:B------:R-:W-:Y:S01]  /*7370*/  LOP3.LUT R5, R5, R12, RZ, 0x3c, !PT ;  /* 0x0000000c05057212 */ /* 0x000fe200078e3cff */
[----:B------:R-:W-:-:S02]  /*7380*/  UIADD3 UR20, UR11, 0x100, URZ ;  /* 0x000001000b147890 */ /* 0x000fc4000fffe03f */
[----:B------:R-:W-:Y:S02]  /*7390*/  UPRMT UR15, URZ, 0x5410, UR14 ;  /* 0x000054103f0f7896 */ /* 0x000fe4000800000e */
[----:B------:R-:W-:Y:S01]  /*73a0*/  UIADD3 UR21, UR8, 0x14100, URZ ;  /* 0x0001410008157890 */ /* 0x000fe2000fffe03f */
[----:B------:R-:W-:Y:S01]  /*73b0*/  UMOV UR18, 0x0 ;  /* 0x0000000000127882 */ /* 0x000fe20000000000 */
[----:B------:R-:W-:Y:S01]  /*73c0*/  UMOV UR19, 0x10000000 ;  /* 0x1000000000137882 */ /* 0x000fe20000000000 */
[----:B------:R-:W-:Y:S01]  /*73d0*/  UMOV UR11, UR22 ;  /* 0x00000016000b7c82 */ /* 0x000fe20008000000 */
[----:B------:R-:W-:-:S03]  /*73e0*/  UMOV UR8, UR20 ;  /* 0x0000001400087c82 */ /* 0x000fc60008000000 */
[----:B------:R0:W-:Y:S02]  /*73f0*/  UTMALDG.3D.MULTICAST [UR8], [UR16], UR15, desc[UR18] ;  /* 0x00001208100073b4 */ /* 0x0001e4000801180f */
[----:B0-----:R-:W-:Y:S01]  /*7400*/  UMOV UR8, UR21 ;  /* 0x0000001500087c82 */ /* 0x001fe20008000000 */
[----:B------:R-:W-:Y:S02]  /*7410*/  UMOV UR11, UR23 ;  /* 0x00000017000b7c82 */ /* 0x000fe40008000000 */
[----:B------:R0:W-:Y:S02]  /*7420*/  UTMALDG.3D.MULTICAST [UR8], [UR30], UR28, desc[UR18] ;  /* 0x000012081e0073b4 */ /* 0x0001e4000801181c */
[----:B0-----:R-:W-:Y:S05]  /*7430*/  @P1 BRA `(.L_x_172) ;  /* 0xfffffffc00341947 */ /* 0x001fea000383ffff */
.L_x_169:
[----:B------:R-:W-:Y:S05]  /*7440*/  BSYNC B1 ;  /* 0x0000000000017941 */ /* 0x000fea0003800000 */
.L_x_168:
[----:B------:R-:W-:Y:S01]  /*7450*/  LOP3.LUT P1, RZ, R11, 0xff, RZ, 0xc0, !PT ;  /* 0x000000ff0bff7812 */ /* 0x000fe2000782c0ff */
[C---:B------:R-:W-:Y:S01]  /*7460*/  IMAD.IADD R13, R8.reuse, 0x1, R13 ;  /* 0x00000001080d7824 */ /* 0x040fe200078e020d */
[----:B------:R-:W-:Y:S01]  /*7470*/  ULDC.64 UR8, c[0x0][0x650] ;  /* 0x0001940000087ab9 */ /* 0x000fe20000000a00 */
[C---:B------:R-:W-:Y:S01]  /*7480*/  ISETP.GE.U32.AND P2, PT, R8.reuse, 0x5, PT ;  /* 0x000000050800780c */ /* 0x040fe20003f46070 */
[----:B------:R-:W-:Y:S01]  /*7490*/  BSSY B1, `(.L_x_173) ;  /* 0x000006b000017945 */ /* 0x000fe20003800000 */
[----:B------:R-:W-:Y:S01]  /*74a0*/  IMAD.MOV.U32 R12, RZ, RZ, -0x1 ;  /* 0xffffffffff0c7424 */ /* 0x000fe200078e00ff */
[----:B------:R-:W-:Y:S01]  /*74b0*/  ISETP.GT.U32.AND P0, PT, R13, 0x4, PT ;  /* 0x000000040d00780c */ /* 0x000fe20003f04070 */
[----:B------:R-:W-:Y:S01]  /*74c0*/  IMAD.MOV.U32 R19, RZ, RZ, -0x1 ;  /* 0xffffffffff137424 */ /* 0x000fe200078e00ff */
[----:B------:R-:W-:Y:S01]  /*74d0*/  PRMT R11, RZ, 0x7610, R11 ;  /* 0x00007610ff0b7816 */ /* 0x000fe2000000000b */
[----:B------:R-:W-:Y:S01]  /*74e0*/  IMAD.MOV.U32 R7, RZ, RZ, -0x1 ;  /* 0xffffffffff077424 */ /* 0x000fe200078e00ff */
[----:B------:R-:W-:-:S03]  /*74f0*/  ISETP.LT.U32.AND P0, PT, R8, 0x5, P0 ;  /* 0x000000050800780c */ /* 0x000fc60000701070 */
[----:B------:R-:W0:Y:S01]  /*7500*/  @P1 S2R R5, SR_CgaCtaId ;  /* 0x0000000000051919 */ /* 0x000e220000008800 */
[----:B------:R-:W-:-:S04]  /*7510*/  @P1 MOV R4, 0x400 ;  /* 0x0000040000041802 */ /* 0x000fc80000000f00 */
[----:B0-----:R-:W-:Y:S01]  /*7520*/  @P1 LEA R6, R5, R4, 0x18 ;  /* 0x0000000405061211 */ /* 0x001fe200078ec0ff */
[----:B------:R-:W-:Y:S01]  /*7530*/  IMAD.WIDE.U32 R4, R13, -0x33333333, RZ ;  /* 0xcccccccd0d047825 */ /* 0x000fe200078e00ff */
[----:B------:R-:W-:Y:S02]  /*7540*/  SEL R4, RZ, 0x1, !P0 ;  /* 0x00000001ff047807 */ /* 0x000fe40004000000 */
[----:B------:R0:W-:Y:S01]  /*7550*/  @P1 SYNCS.ARRIVE.TRANS64.A1T0 RZ, [R6+URZ+0x68], RZ ;  /* 0x000068ff06ff19a7 */ /* 0x0001e2000810003f */
[----:B------:R-:W-:Y:S02]  /*7560*/  IADD3 R16, P1, R16, UR36, RZ ;  /* 0x0000002410107c10 */ /* 0x000fe4000ff3e0ff */
[----:B------:R-:W-:Y:S02]  /*7570*/  LOP3.LUT R3, R3, R4, RZ, 0x3c, !PT ;  /* 0x0000000403037212 */ /* 0x000fe400078e3cff */
[----:B------:R-:W-:Y:S02]  /*7580*/  IADD3.X R17, R17, UR42, RZ, P1, !PT ;  /* 0x0000002a11117c10 */ /* 0x000fe40008ffe4ff */
[----:B------:R-:W-:-:S02]  /*7590*/  ISETP.GE.U32.AND P0, PT, R16, UR8, PT ;  /* 0x0000000810007c0c */ /* 0x000fc4000bf06070 */
[----:B0-----:R-:W-:Y:S02]  /*75a0*/  SHF.R.U32.HI R6, RZ, 0x2, R5 ;  /* 0x00000002ff067819 */ /* 0x001fe40000011605 */
[----:B------:R-:W-:Y:S02]  /*75b0*/  ISETP.GE.U32.AND.EX P0, PT, R17, UR9, PT, P0 ;  /* 0x0000000911007c0c */ /* 0x000fe4000bf06100 */
[----:B------:R-:W-:Y:S01]  /*75c0*/  @P2 LOP3.LUT R3, R3, 0x1, R6, 0x78, !PT ;  /* 0x0000000103032812 */ /* 0x000fe200078e7806 */
[----:B------:R-:W-:Y:S01]  /*75d0*/  IMAD R13, R6, -0x5, R13 ;  /* 0xfffffffb060d7824 */ /* 0x000fe200078e020d */
[----:B------:R-:W-:-:S09]  /*75e0*/  PRMT R4, RZ, 0x7610, R4 ;  /* 0x00007610ff047816 */ /* 0x000fd20000000004 */
[----:B------:R-:W-:Y:S05]  /*75f0*/  @P0 BRA `(.L_x_174) ;  /* 0x0000000400500947 */ /* 0x000fea0003800000 */
[----:B------:R-:W0:Y:S01]  /*7600*/  S2R R15, SR_CTAID.X ;  /* 0x00000000000f7919 */ /* 0x000e220000002500 */
[----:B------:R-:W-:Y:S01]  /*7610*/  ULDC.64 UR8, c[0x0][0x628] ;  /* 0x00018a0000087ab9 */ /* 0x000fe20000000a00 */
[----:B------:R-:W1:Y:S01]  /*7620*/  LDC R20, c[0x0][0x144] ;  /* 0x00005100ff147b82 */ /* 0x000e620000000800 */
[----:B------:R-:W-:Y:S01]  /*7630*/  ISETP.NE.U32.AND P0, PT, RZ, UR8, PT ;  /* 0x00000008ff007c0c */ /* 0x000fe2000bf05070 */
[----:B------:R-:W2:Y:S01]  /*7640*/  S2R R12, SR_CTAID.Y ;  /* 0x00000000000c7919 */ /* 0x000ea20000002600 */
[----:B------:R-:W-:Y:S01]  /*7650*/  ULDC UR10, c[0x0][0x150] ;  /* 0x00005400000a7ab9 */ /* 0x000fe20000000800 */
[----:B------:R-:W-:Y:S01]  /*7660*/  ULDC UR11, c[0x0][0x630] ;  /* 0x00018c00000b7ab9 */ /* 0x000fe20000000800 */
[----:B------:R-:W-:Y:S01]  /*7670*/  ISETP.NE.AND.EX P0, PT, RZ, UR9, PT, P0 ;  /* 0x00000009ff007c0c */ /* 0x000fe2000bf05300 */
[----:B------:R-:W-:Y:S01]  /*7680*/  IMAD.MOV.U32 R4, RZ, RZ, R16 ;  /* 0x000000ffff047224 */ /* 0x000fe200078e0010 */
[----:B0-----:R-:W-:-:S05]  /*7690*/  I2FP.F32.U32 R5, R15 ;  /* 0x0000000f00057245 */ /* 0x001fca0000201000 */
[----:B------:R-:W-:Y:S01]  /*76a0*/  FMUL R21, R5, UR10 ;  /* 0x0000000a05157c20 */ /* 0x000fe20008400000 */
[----:B------:R-:W-:-:S05]  /*76b0*/  IMAD.MOV.U32 R5, RZ, RZ, R17 ;  /* 0x000000ffff057224 */ /* 0x000fca00078e0011 */
[----:B--2---:R-:W-:Y:S05]  /*76c0*/  @!P0 BRA `(.L_x_175) ;  /* 0x0000000000288947 */ /* 0x004fea0003800000 */
[----:B------:R-:W-:Y:S02]  /*76d0*/  ULDC UR10, c[0x0][0x634] ;  /* 0x00018d00000a7ab9 */ /* 0x000fe40000000800 */
[----:B------:R-:W-:-:S05]  /*76e0*/  IADD3 R5, P0, R16, UR10, RZ ;  /* 0x0000000a10057c10 */ /* 0x000fca000ff1e0ff */
[----:B------:R-:W-:-:S04]  /*76f0*/  IMAD.X R19, RZ, RZ, R17, P0 ;  /* 0x000000ffff137224 */ /* 0x000fc800000e0611 */
[----:B------:R-:W-:-:S04]  /*7700*/  IMAD.WIDE.U32 R6, R19, UR8, RZ ;  /* 0x0000000813067c25 */ /* 0x000fc8000f8e00ff */
[----:B------:R-:W-:-:S04]  /*7710*/  IMAD.WIDE.U32 R6, P0, R5, UR9, R6 ;  /* 0x0000000905067c25 */ /* 0x000fc8000f800006 */
[----:B------:R-:W-:-:S04]  /*7720*/  IMAD.WIDE.U32 R4, R5, UR8, RZ ;  /* 0x0000000805047c25 */ /* 0x000fc8000f8e00ff */
[----:B------:R-:W-:Y:S01]  /*7730*/  IMAD.MOV.U32 R4, RZ, RZ, R7 ;  /* 0x000000ffff047224 */ /* 0x000fe200078e0007 */
[----:B------:R-:W-:Y:S01]  /*7740*/  IADD3 RZ, P1, R5, R6, RZ ;  /* 0x0000000605ff7210 */ /* 0x000fe20007f3e0ff */
[----:B------:R-:W-:-:S04]  /*7750*/  IMAD.X R5, RZ, RZ, RZ, P0 ;  /* 0x000000ffff057224 */ /* 0x000fc800000e06ff */
[----:B------:R-:W-:-:S08]  /*7760*/  IMAD.WIDE.U32.X R4, R19, UR9, R4, P1 ;  /* 0x0000000913047c25 */ /* 0x000fd000088e0404 */
.L_x_175:
[--C-:B------:R-:W-:Y:S01]  /*7770*/  SHF.R.U64 R14, R4, UR11, R5.reuse ;  /* 0x0000000b040e7c19 */ /* 0x100fe20008001205 */
[----:B------:R-:W0:Y:S01]  /*7780*/  F2I.U32.TRUNC.NTZ R21, R21 ;  /* 0x0000001500157305 */ /* 0x000e22000020f000 */
[----:B------:R-:W-:Y:S01]  /*7790*/  SHF.R.U32.HI R4, RZ, UR11, R5 ;  /* 0x0000000bff047c19 */ /* 0x000fe20008011605 */
[----:B------:R-:W-:Y:S01]  /*77a0*/  ULDC.64 UR8, c[0x0][0x620] ;  /* 0x0001880000087ab9 */ /* 0x000fe20000000a00 */
[----:B------:R-:W-:Y:S01]  /*77b0*/  IADD3 R7, P0, RZ, -R14, RZ ;  /* 0x8000000eff077210 */ /* 0x000fe20007f1e0ff */
[----:B------:R-:W-:-:S04]  /*77c0*/  ULDC.64 UR10, c[0x0][0x640] ;  /* 0x00019000000a7ab9 */ /* 0x000fc80000000a00 */
[----:B------:R-:W-:Y:S01]  /*77d0*/  IMAD.X R4, RZ, RZ, ~R4, P0 ;  /* 0x000000ffff047224 */ /* 0x000fe200000e0e04 */
[----:B------:R-:W-:-:S03]  /*77e0*/  ISETP.NE.U32.AND P0, PT, RZ, UR10, PT ;  /* 0x0000000aff007c0c */ /* 0x000fc6000bf05070 */
[----:B------:R-:W-:Y:S01]  /*77f0*/  IMAD R6, R4, UR8, RZ ;  /* 0x0000000804067c24 */ /* 0x000fe2000f8e02ff */
[----:B------:R-:W-:Y:S01]  /*7800*/  ISETP.NE.AND.EX P0, PT, RZ, UR11, PT, P0 ;  /* 0x0000000bff007c0c */ /* 0x000fe2000bf05300 */
[----:B------:R-:W-:Y:S01]  /*7810*/  IMAD.WIDE.U32 R4, R7, UR8, R16 ;  /* 0x0000000807047c25 */ /* 0x000fe2000f8e0010 */
[----:B------:R-:W-:-:S03]  /*7820*/  ULDC UR8, c[0x0][0x618] ;  /* 0x0001860000087ab9 */ /* 0x000fc60000000800 */
[----:B------:R-:W-:Y:S01]  /*7830*/  IMAD R7, R7, UR9, R6 ;  /* 0x0000000907077c24 */ /* 0x000fe2000f8e0206 */
[----:B------:R-:W-:Y:S01]  /*7840*/  ULDC UR9, c[0x0][0x154] ;  /* 0x0000550000097ab9 */ /* 0x000fe20000000800 */
[----:B0-----:R-:W-:Y:S02]  /*7850*/  IMAD.MOV R6, RZ, RZ, -R21 ;  /* 0x000000ffff067224 */ /* 0x001fe400078e0a15 */
[----:B------:R-:W0:Y:S01]  /*7860*/  LDC R21, c[0x0][0x148] ;  /* 0x00005200ff157b82 */ /* 0x000e220000000800 */
[----:B------:R-:W-:Y:S02]  /*7870*/  IMAD.IADD R5, R5, 0x1, R7 ;  /* 0x0000000105057824 */ /* 0x000fe400078e0207 */
[----:B-1----:R-:W-:Y:S01]  /*7880*/  IMAD R15, R20, R6, R15 ;  /* 0x00000006140f7224 */ /* 0x002fe200078e020f */
[----:B------:R-:W-:Y:S02]  /*7890*/  I2FP.F32.U32 R6, R12 ;  /* 0x0000000c00067245 */ /* 0x000fe40000201000 */
[----:B------:R-:W-:-:S02]  /*78a0*/  SHF.R.U64 R19, R4, UR8, R5 ;  /* 0x0000000804137c19 */ /* 0x000fc40008001205 */
[----:B------:R-:W-:Y:S01]  /*78b0*/  SHF.R.U32.HI R4, RZ, UR8, R5 ;  /* 0x00000008ff047c19 */ /* 0x000fe20008011605 */
[----:B------:R-:W-:Y:S01]  /*78c0*/  FMUL R6, R6, UR9 ;  /* 0x0000000906067c20 */ /* 0x000fe20008400000 */
[----:B------:R-:W-:Y:S02]  /*78d0*/  ULDC UR8, c[0x0][0x608] ;  /* 0x0001820000087ab9 */ /* 0x000fe40000000800 */
[--C-:B------:R-:W-:Y:S01]  /*78e0*/  SHF.R.U64 R22, R19, UR8, R4.reuse ;  /* 0x0000000813167c19 */ /* 0x100fe20008001204 */
[----:B------:R1:W2:Y:S01]  /*78f0*/  F2I.U32.TRUNC.NTZ R24, R6 ;  /* 0x0000000600187305 */ /* 0x0002a2000020f000 */
[----:B------:R-:W-:Y:S01]  /*7900*/  SHF.R.U32.HI R5, RZ, UR8, R4 ;  /* 0x00000008ff057c19 */ /* 0x000fe20008011604 */
[----:B------:R-:W-:-:S03]  /*7910*/  ULDC UR8, c[0x0][0x658] ;  /* 0x0001960000087ab9 */ /* 0x000fc60000000800 */
[--C-:B------:R-:W-:Y:S02]  /*7920*/  SHF.R.U64 R20, R22, UR8, R5.reuse ;  /* 0x0000000816147c19 */ /* 0x100fe40008001205 */
[----:B------:R-:W-:-:S03]  /*7930*/  SHF.R.U32.HI R23, RZ, UR8, R5 ;  /* 0x00000008ff177c19 */ /* 0x000fc60008011605 */
[----:B------:R-:W-:Y:S02]  /*7940*/  IMAD.MOV.U32 R4, RZ, RZ, R20 ;  /* 0x000000ffff047224 */ /* 0x000fe400078e0014 */
[----:B------:R-:W-:Y:S01]  /*7950*/  IMAD.MOV.U32 R5, RZ, RZ, R23 ;  /* 0x000000ffff057224 */ /* 0x000fe200078e0017 */
[----:B-1----:R-:W-:Y:S06]  /*7960*/  @!P0 BRA `(.L_x_176) ;  /* 0x0000000000288947 */ /* 0x002fec0003800000 */
        /* <DEDUP_REMOVED lines=10> */
.L_x_176:
[----:B------:R-:W-:Y:S01]  /*7a10*/  ISETP.NE.AND P0, PT, R2, 0x1, PT ;  /* 0x000000010200780c */ /* 0x000fe20003f05270 */
[----:B------:R-:W-:Y:S01]  /*7a20*/  ULDC UR8, c[0x0][0x648] ;  /* 0x0001920000087ab9 */ /* 0x000fe20000000800 */
[----:B------:R-:W-:Y:S01]  /*7a30*/  LOP3.LUT R22, R22, UR7, RZ, 0xc0, !PT ;  /* 0x0000000716167c12 */ /* 0x000fe2000f8ec0ff */
[----:B--2---:R-:W-:Y:S01]  /*7a40*/  IMAD.MOV R24, RZ, RZ, -R24 ;  /* 0x000000ffff187224 */ /* 0x004fe200078e0a18 */
[----:B------:R-:W-:Y:S01]  /*7a50*/  SHF.R.U64 R5, R4, UR8, R5 ;  /* 0x0000000804057c19 */ /* 0x000fe20008001205 */
[----:B------:R-:W-:Y:S01]  /*7a60*/  ULDC UR8, c[0x0][0x638] ;  /* 0x00018e0000087ab9 */ /* 0x000fe20000000800 */
[----:B------:R-:W-:Y:S01]  /*7a70*/  LOP3.LUT R19, R19, UR4, RZ, 0xc0, !PT ;  /* 0x0000000413137c12 */ /* 0x000fe2000f8ec0ff */
[----:B------:R-:W-:Y:S01]  /*7a80*/  ULDC UR9, c[0x0][0x610] ;  /* 0x0001840000097ab9 */ /* 0x000fe20000000800 */
[----:B------:R-:W-:Y:S02]  /*7a90*/  IMAD.MOV.U32 R4, RZ, RZ, 0x1 ;  /* 0x00000001ff047424 */ /* 0x000fe400078e00ff */
[----:B------:R-:W-:-:S02]  /*7aa0*/  IMAD.MOV R7, RZ, RZ, -R5 ;  /* 0x000000ffff077224 */ /* 0x000fc400078e0a05 */
[----:B------:R-:W-:Y:S02]  /*7ab0*/  IMAD R22, R5, UR5, R22 ;  /* 0x0000000505167c24 */ /* 0x000fe4000f8e0216 */
[----:B0-----:R-:W-:Y:S02]  /*7ac0*/  @P0 IMAD R15, R21, R24, R12 ;  /* 0x00000018150f0224 */ /* 0x001fe400078e020c */
[----:B------:R-:W-:Y:S01]  /*7ad0*/  IMAD R20, R7, UR8, R20 ;  /* 0x0000000807147c24 */ /* 0x000fe2000f8e0214 */
[----:B------:R-:W-:Y:S01]  /*7ae0*/  ULDC UR8, c[0x0][0x600] ;  /* 0x0001800000087ab9 */ /* 0x000fe20000000800 */
[----:B------:R-:W-:Y:S02]  /*7af0*/  IMAD R15, R22, UR9, R15 ;  /* 0x00000009160f7c24 */ /* 0x000fe4000f8e020f */
[----:B------:R-:W-:Y:S02]  /*7b00*/  IMAD R20, R20, UR8, R19 ;  /* 0x0000000814147c24 */ /* 0x000fe4000f8e0213 */
[----:B------:R-:W-:-:S03]  /*7b10*/  IMAD.MOV.U32 R7, RZ, RZ, R14 ;  /* 0x000000ffff077224 */ /* 0x000fc600078e000e */
[----:B------:R-:W-:Y:S02]  /*7b20*/  SEL R19, R20, R15, !P0 ;  /* 0x0000000f14137207 */ /* 0x000fe40004000000 */
[----:B------:R-:W-:-:S07]  /*7b30*/  SEL R12, R15, R20, !P0 ;  /* 0x000000140f0c7207 */ /* 0x000fce0004000000 */
.L_x_174:
[----:B------:R-:W-:Y:S05]  /*7b40*/  BSYNC B1 ;  /* 0x0000000000017941 */ /* 0x000fea0003800000 */
.L_x_173:
[----:B------:R-:W-:-:S13]  /*7b50*/  LOP3.LUT P0, RZ, R4, 0xff, RZ, 0xc0, !PT ;  /* 0x000000ff04ff7812 */ /* 0x000fda000780c0ff */
[----:B------:R-:W-:Y:S05]  /*7b60*/  @P0 BRA `(.L_x_177) ;  /* 0xfffffff400300947 */ /* 0x000fea000383ffff */
[----:B------:R-:W-:Y:S05]  /*7b70*/  BSYNC B0 ;  /* 0x0000000000007941 */ /* 0x000fea0003800000 */
.L_x_166:
[----:B------:R-:W-:-:S03]  /*7b80*/  UMOV UR8, 0xffffffff ;  /* 0xffffffff00087882 */ /* 0x000fc60000000000 */
[----:B------:R-:W-:Y:S05]  /*7b90*/  BRA.DIV UR8, `(.L_x_178) ;  /* 0x0000000608387947 */ /* 0x000fea000b800000 */
[----:B------:R-:W-:-:S13]  /*7ba0*/  ELECT P6, URZ, PT ;  /* 0x00000000003f782f */ /* 0x000fda00038c0000 */
.L_x_193:
[----:B------:R-:W-:Y:S04]  /*7bb0*/  BSSY B0, `(.L_x_179) ;  /* 0x0000034000007945 */ /* 0x000fe80003800000 */
[----:B------:R-:W-:Y:S05]  /*7bc0*/  @!P6 BRA `(.L_x_180) ;  /* 0x0000000000c8e947 */ /* 0x000fea0003800000 */
[----:B------:R-:W-:-:S04]  /*7bd0*/  LOP3.LUT R18, R18, 0x2, RZ, 0xfc, !PT ;  /* 0x0000000212127812 */ /* 0x000fc800078efcff */
[----:B------:R-:W-:-:S13]  /*7be0*/  ISETP.NE.AND P0, PT, R18, 0x3, PT ;  /* 0x000000031200780c */ /* 0x000fda0003f05270 */
[----:B------:R-:W-:Y:S05]  /*7bf0*/  @!P0 BRA `(.L_x_181) ;  /* 0x0000000000048947 */ /* 0x000fea0003800000 */
[----:B------:R-:W-:Y:S01]  /*7c00*/  BPT.TRAP 0x1 ;  /* 0x000000040000795c */ /* 0x000fe20000300000 */
.L_x_181:
[----:B------:R-:W0:Y:S01]  /*7c10*/  S2R R5, SR_CgaCtaId ;  /* 0x0000000000057919 */ /* 0x000e220000008800 */
[----:B------:R-:W-:Y:S02]  /*7c20*/  MOV R0, 0x400 ;  /* 0x0000040000007802 */ /* 0x000fe40000000f00 */
[----:B------:R-:W-:Y:S02]  /*7c30*/  SHF.L.U32 R4, R3, 0x1f, RZ ;  /* 0x0000001f03047819 */ /* 0x000fe400000006ff */
[----:B0-----:R-:W-:-:S05]  /*7c40*/  LEA R0, R5, R0, 0x18 ;  /* 0x0000000005007211 */ /* 0x001fca00078ec0ff */
[----:B------:R-:W-:-:S04]  /*7c50*/  VIADD R0, R0, 0x28 ;  /* 0x0000002800007836 */ /* 0x000fc80000000000 */
[C---:B------:R-:W-:Y:S02]  /*7c60*/  IMAD R7, R13.reuse, 0x8, R0 ;  /* 0x000000080d077824 */ /* 0x040fe400078e0200 */
[----:B------:R-:W-:Y:S02]  /*7c70*/  VIADD R13, R13, 0x1 ;  /* 0x000000010d0d7836 */ /* 0x000fe40000000000 */
[----:B------:R-:W0:Y:S03]  /*7c80*/  SYNCS.PHASECHK.TRANS64.TRYWAIT P0, [R7+URZ], R4 ;  /* 0x00000004070075a7 */ /* 0x000e26000800017f */
[----:B------:R-:W-:-:S04]  /*7c90*/  ISETP.NE.AND P1, PT, R13, 0x5, PT ;  /* 0x000000050d00780c */ /* 0x000fc80003f25270 */
[----:B------:R-:W-:Y:S02]  /*7ca0*/  SEL R2, RZ, 0x1, P1 ;  /* 0x00000001ff027807 */ /* 0x000fe40000800000 */
[----:B------:R-:W-:Y:S02]  /*7cb0*/  SEL R13, R13, RZ, P1 ;  /* 0x000000ff0d0d7207 */ /* 0x000fe40000800000 */
[----:B------:R-:W-:-:S03]  /*7cc0*/  LOP3.LUT R6, R3, R2, RZ, 0x3c, !PT ;  /* 0x0000000203067212 */ /* 0x000fc600078e3cff */
[----:B------:R-:W-:Y:S01]  /*7cd0*/  IMAD R8, R13, 0x8, R0 ;  /* 0x000000080d087824 */ /* 0x000fe200078e0200 */
[----:B------:R-:W-:Y:S01]  /*7ce0*/  SHF.L.U32 R5, R6, 0x1f, RZ ;  /* 0x0000001f06057819 */ /* 0x000fe200000006ff */
[----:B0-----:R-:W-:Y:S06]  /*7cf0*/  @!P0 BRA `(.L_x_182) ;  /* 0x0000000400008947 */ /* 0x001fec0003800000 */
.L_x_194:
[----:B------:R-:W1:Y:S01]  /*7d00*/  SYNCS.PHASECHK.TRANS64.TRYWAIT P0, [R8+URZ], R5 ;  /* 0x00000005080075a7 */ /* 0x000e62000800017f */
[----:B------:R-:W-:-:S05]  /*7d10*/  VIADD R2, R13, 0x1 ;  /* 0x000000010d027836 */ /* 0x000fca0000000000 */
[----:B------:R-:W-:-:S04]  /*7d20*/  ISETP.NE.AND P1, PT, R2, 0x5, PT ;  /* 0x000000050200780c */ /* 0x000fc80003f25270 */
[----:B------:R-:W-:Y:S02]  /*7d30*/  SEL R3, RZ, 0x1, P1 ;  /* 0x00000001ff037807 */ /* 0x000fe40000800000 */
[----:B0-----:R-:W-:Y:S02]  /*7d40*/  SEL R7, R2, RZ, P1 ;  /* 0x000000ff02077207 */ /* 0x001fe40000800000 */
[----:B------:R-:W-:-:S03]  /*7d50*/  LOP3.LUT R6, R6, R3, RZ, 0x3c, !PT ;  /* 0x0000000306067212 */ /* 0x000fc600078e3cff */
[----:B------:R-:W-:Y:S01]  /*7d60*/  IMAD R9, R7, 0x8, R0 ;  /* 0x0000000807097824 */ /* 0x000fe200078e0200 */
[----:B------:R-:W-:Y:S01]  /*7d70*/  SHF.L.U32 R4, R6, 0x1f, RZ ;  /* 0x0000001f06047819 */ /* 0x000fe200000006ff */
[----:B-1----:R-:W-:Y:S06]  /*7d80*/  @!P0 BRA `(.L_x_183) ;  /* 0x0000000000f08947 */ /* 0x002fec0003800000 */
.L_x_195:
[----:B------:R-:W1:Y:S01]  /*7d90*/  SYNCS.PHASECHK.TRANS64.TRYWAIT P0, [R9+URZ], R4 ;  /* 0x00000004090075a7 */ /* 0x000e62000800017f */
[----:B------:R-:W-:-:S05]  /*7da0*/  VIADD R2, R7, 0x1 ;  /* 0x0000000107027836 */ /* 0x000fca0000000000 */
[----:B------:R-:W-:-:S04]  /*7db0*/  ISETP.NE.AND P1, PT, R2, 0x5, PT ;  /* 0x000000050200780c */ /* 0x000fc80003f25270 */
[----:B------:R-:W-:Y:S02]  /*7dc0*/  SEL R3, RZ, 0x1, P1 ;  /* 0x00000001ff037807 */ /* 0x000fe40000800000 */
[----:B------:R-:W-:Y:S02]  /*7dd0*/  SEL R7, R2, RZ, P1 ;  /* 0x000000ff02077207 */ /* 0x000fe40000800000 */
[----:B------:R-:W-:-:S03]  /*7de0*/  LOP3.LUT R11, R6, R3, RZ, 0x3c, !PT ;  /* 0x00000003060b7212 */ /* 0x000fc600078e3cff */
[----:B------:R-:W-:Y:S01]  /*7df0*/  IMAD R6, R7, 0x8, R0 ;  /* 0x0000000807067824 */ /* 0x000fe200078e0200 */
[----:B0-----:R-:W-:Y:S01]  /*7e00*/  SHF.L.U32 R5, R11, 0x1f, RZ ;  /* 0x0000001f0b057819 */ /* 0x001fe200000006ff */
[----:B-1----:R-:W-:Y:S06]  /*7e10*/  @!P0 BRA `(.L_x_184) ;  /* 0x0000000000e08947 */ /* 0x002fec0003800000 */
.L_x_196:
[----:B------:R-:W1:Y:S01]  /*7e20*/  SYNCS.PHASECHK.TRANS64.TRYWAIT P0, [R6+URZ], R5 ;  /* 0x00000005060075a7 */ /* 0x000e62000800017f */
[----:B------:R-:W-:-:S05]  /*7e30*/  VIADD R2, R7, 0x1 ;  /* 0x0000000107027836 */ /* 0x000fca0000000000 */
[----:B------:R-:W-:-:S04]  /*7e40*/  ISETP.NE.AND P1, PT, R2, 0x5, PT ;  /* 0x000000050200780c */ /* 0x000fc80003f25270 */
[----:B0-----:R-:W-:Y:S02]  /*7e50*/  SEL R4, RZ, 0x1, P1 ;  /* 0x00000001ff047807 */ /* 0x001fe40000800000 */
[----:B------:R-:W-:Y:S02]  /*7e60*/  SEL R3, R2, RZ, P1 ;  /* 0x000000ff02037207 */ /* 0x000fe40000800000 */
[----:B------:R-:W-:Y:S01]  /*7e70*/  LOP3.LUT R4, R11, R4, RZ, 0x3c, !PT ;  /* 0x000000040b047212 */ /* 0x000fe200078e3cff */
[----:B-1----:R-:W-:Y:S06]  /*7e80*/  @!P0 BRA `(.L_x_185) ;  /* 0x0000000000d88947 */ /* 0x002fec0003800000 */
.L_x_197:
[----:B------:R-:W-:Y:S01]  /*7e90*/  IMAD R3, R3, 0x8, R0 ;  /* 0x0000000803037824 */ /* 0x000fe200078e0200 */
[----:B------:R-:W-:-:S07]  /*7ea0*/  SHF.L.U32 R0, R4, 0x1f, RZ ;  /* 0x0000001f04007819 */ /* 0x000fce00000006ff */
.L_x_186:
[----:B-1----:R1:W2:Y:S02]  /*7eb0*/  SYNCS.PHASECHK.TRANS64.TRYWAIT P0, [R3+URZ], R0 ;  /* 0x00000000030075a7 */ /* 0x0022a4000800017f */
[----:B--2---:R-:W-:Y:S05]  /*7ec0*/  @!P0 NANOSLEEP.SYNCS 0x989680 ;  /* 0x009896800000895d */ /* 0x004fea0003900000 */
[----:B------:R-:W2:Y:S02]  /*7ed0*/  @!P0 SYNCS.PHASECHK.TRANS64 P0, [R3+URZ], R0 ;  /* 0x00000000030085a7 */ /* 0x000ea4000800007f */
[----:B--2---:R-:W-:Y:S05]  /*7ee0*/  @!P0 BRA `(.L_x_186) ;  /* 0xfffffffc00f08947 */ /* 0x004fea000383ffff */
.L_x_180:
[----:B------:R-:W-:Y:S05]  /*7ef0*/  BSYNC B0 ;  /* 0x0000000000007941 */ /* 0x000fea0003800000 */
.L_x_179:
[----:B------:R-:W-:Y:S05]  /*7f00*/  EXIT ;  /* 0x000000000000794d */ /* 0x000fea0003800000 */
.L_x_21:
[----:B-1----:R1:W2:Y:S02]  /*7f10*/  SYNCS.PHASECHK.TRANS64.TRYWAIT P1, [R3+URZ], R0 ;  /* 0x00000000030075a7 */ /* 0x0022a4000802017f */
[----:B--2---:R-:W-:Y:S05]  /*7f20*/  @!P1 NANOSLEEP.SYNCS 0x989680 ;  /* 0x009896800000995d */ /* 0x004fea0003900000 */
[----:B------:R-:W2:Y:S02]  /*7f30*/  @!P1 SYNCS.PHASECHK.TRANS64 P1, [R3+URZ], R0 ;  /* 0x00000000030095a7 */ /* 0x000ea4000802007f */
[----:B--2---:R-:W-:Y:S05]  /*7f40*/  @!P1 BRA `(.L_x_21) ;  /* 0xfffffffc00f09947 */ /* 0x004fea000383ffff */
[----:B------:R-:W-:Y:S05]  /*7f50*/  BRA `(.L_x_20) ;  /* 0xffffff98001c7947 */ /* 0x000fea000383ffff */
.L_x_26:
[----:B-1----:R1:W2:Y:S02]  /*7f60*/  SYNCS.PHASECHK.TRANS64.TRYWAIT P1, [R5+URZ], R4 ;  /* 0x00000004050075a7 */ /* 0x0022a4000802017f */
[----:B--2---:R-:W-:Y:S05]  /*7f70*/  @!P1 NANOSLEEP.SYNCS 0x989680 ;  /* 0x009896800000995d */ /* 0x004fea0003900000 */
[----:B------:R-:W2:Y:S02]  /*7f80*/  @!P1 SYNCS.PHASECHK.TRANS64 P1, [R5+URZ], R4 ;  /* 0x00000004050095a7 */ /* 0x000ea4000802007f */
[----:B--2---:R-:W-:Y:S05]  /*7f90*/  @!P1 BRA `(.L_x_26) ;  /* 0xfffffffc00f09947 */ /* 0x004fea000383ffff */
[----:B------:R-:W-:Y:S05]  /*7fa0*/  BRA `(.L_x_25) ;  /* 0xffffff9800f87947 */ /* 0x000fea000383ffff */
.L_x_167:
[----:B------:R-:W-:Y:S01]  /*7fb0*/  BSSY B1, `(.L_x_187) ;  /* 0x0000006000017945 */ /* 0x000fe20003800000 */
[----:B------:R-:W-:-:S07]  /*7fc0*/  IMAD.MOV.U32 R15, RZ, RZ, -0x1 ;  /* 0xffffffffff0f7424 */ /* 0x000fce00078e00ff */
[----:B------:R-:W-:Y:S05]  /*7fd0*/  WARPSYNC.COLLECTIVE R15, `(.L_x_188) ;  /* 0x000000000f0c7348 */ /* 0x000fea0003c00000 */
[----:B------:R-:W-:Y:S02]  /*7fe0*/  ELECT P6, UR62, PT ;  /* 0x00000000003e782f */ /* 0x000fe400038c0000 */
[----:B------:R-:W-:Y:S01]  /*7ff0*/  MOV R14, UR62 ;  /* 0x0000003e000e7c02 */ /* 0x000fe20008000f00 */
[----:B------:R-:W-:Y:S10]  /*8000*/  ENDCOLLECTIVE ;  /* 0x000000000000791b */ /* 0x000ff40003800000 */
.L_x_188:
[----:B------:R-:W-:Y:S05]  /*8010*/  BSYNC B1 ;  /* 0x0000000000017941 */ /* 0x000fea0003800000 */
.L_x_187:
[----:B------:R-:W-:Y:S05]  /*8020*/  BRA `(.L_x_189) ;  /* 0xfffffff0000c7947 */ /* 0x000fea000383ffff */
.L_x_170:
[----:B0-----:R0:W1:Y:S02]  /*8030*/  SYNCS.PHASECHK.TRANS64.TRYWAIT P0, [R21+URZ+0x28], R12 ;  /* 0x0000280c150075a7 */ /* 0x001064000800017f */
[----:B-1----:R-:W-:Y:S05]  /*8040*/  @!P0 NANOSLEEP.SYNCS 0x989680 ;  /* 0x009896800000895d */ /* 0x002fea0003900000 */
[----:B------:R-:W1:Y:S02]  /*8050*/  @!P0 SYNCS.PHASECHK.TRANS64 P0, [R21+URZ+0x28], R12 ;  /* 0x0000280c150085a7 */ /* 0x000e64000800007f */
[----:B-1----:R-:W-:Y:S05]  /*8060*/  @!P0 BRA `(.L_x_170) ;  /* 0xfffffffc00f08947 */ /* 0x002fea000383ffff */
[----:B------:R-:W-:Y:S05]  /*8070*/  BRA `(.L_x_190) ;  /* 0xfffffff000487947 */ /* 0x000fea000383ffff */
.L_x_178:
[----:B------:R-:W-:Y:S01]  /*8080*/  BSSY B0, `(.L_x_191) ;  /* 0x0000006000007945 */ /* 0x000fe20003800000 */
[----:B------:R-:W-:-:S07]  /*8090*/  IMAD.MOV.U32 R15, RZ, RZ, -0x1 ;  /* 0xffffffffff0f7424 */ /* 0x000fce00078e00ff */
[----:B------:R-:W-:Y:S05]  /*80a0*/  WARPSYNC.COLLECTIVE R15, `(.L_x_192) ;  /* 0x000000000f0c7348 */ /* 0x000fea0003c00000 */
[----:B------:R-:W-:Y:S02]  /*80b0*/  ELECT P6, UR62, PT ;  /* 0x00000000003e782f */ /* 0x000fe400038c0000 */
[----:B------:R-:W-:Y:S01]  /*80c0*/  MOV R14, UR62 ;  /* 0x0000003e000e7c02 */ /* 0x000fe20008000f00 */
[----:B------:R-:W-:Y:S10]  /*80d0*/  ENDCOLLECTIVE ;  /* 0x000000000000791b */ /* 0x000ff40003800000 */
.L_x_192:
[----:B------:R-:W-:Y:S05]  /*80e0*/  BSYNC B0 ;  /* 0x0000000000007941 */ /* 0x000fea0003800000 */
.L_x_191:
[----:B------:R-:W-:Y:S05]  /*80f0*/  BRA `(.L_x_193) ;  /* 0xfffffff800ac7947 */ /* 0x000fea000383ffff */
.L_x_182:
[----:B0-----:R0:W1:Y:S02]  /*8100*/  SYNCS.PHASECHK.TRANS64.TRYWAIT P0, [R7+URZ], R4 ;  /* 0x00000004070075a7 */ /* 0x001064000800017f */
[----:B-1----:R-:W-:Y:S05]  /*8110*/  @!P0 NANOSLEEP.SYNCS 0x989680 ;  /* 0x009896800000895d */ /* 0x002fea0003900000 */
[----:B------:R-:W1:Y:S02]  /*8120*/  @!P0 SYNCS.PHASECHK.TRANS64 P0, [R7+URZ], R4 ;  /* 0x00000004070085a7 */ /* 0x000e64000800007f */
[----:B-1----:R-:W-:Y:S05]  /*8130*/  @!P0 BRA `(.L_x_182) ;  /* 0xfffffffc00f08947 */ /* 0x002fea000383ffff */
[----:B------:R-:W-:Y:S05]  /*8140*/  BRA `(.L_x_194) ;  /* 0xfffffff800ec7947 */ /* 0x000fea000383ffff */
.L_x_183:
[----:B0-----:R0:W1:Y:S02]  /*8150*/  SYNCS.PHASECHK.TRANS64.TRYWAIT P0, [R8+URZ], R5 ;  /* 0x00000005080075a7 */ /* 0x001064000800017f */
[----:B-1----:R-:W-:Y:S05]  /*8160*/  @!P0 NANOSLEEP.SYNCS 0x989680 ;  /* 0x009896800000895d */ /* 0x002fea0003900000 */
[----:B------:R-:W1:Y:S02]  /*8170*/  @!P0 SYNCS.PHASECHK.TRANS64 P0, [R8+URZ], R5 ;  /* 0x00000005080085a7 */ /* 0x000e64000800007f */
[----:B-1----:R-:W-:Y:S05]  /*8180*/  @!P0 BRA `(.L_x_183) ;  /* 0xfffffffc00f08947 */ /* 0x002fea000383ffff */
[----:B------:R-:W-:Y:S05]  /*8190*/  BRA `(.L_x_195) ;  /* 0xfffffff800fc7947 */ /* 0x000fea000383ffff */
.L_x_184:
[----:B0-----:R0:W1:Y:S02]  /*81a0*/  SYNCS.PHASECHK.TRANS64.TRYWAIT P0, [R9+URZ], R4 ;  /* 0x00000004090075a7 */ /* 0x001064000800017f */
[----:B-1----:R-:W-:Y:S05]  /*81b0*/  @!P0 NANOSLEEP.SYNCS 0x989680 ;  /* 0x009896800000895d */ /* 0x002fea0003900000 */
[----:B------:R-:W1:Y:S02]  /*81c0*/  @!P0 SYNCS.PHASECHK.TRANS64 P0, [R9+URZ], R4 ;  /* 0x00000004090085a7 */ /* 0x000e64000800007f */
[----:B-1----:R-:W-:Y:S05]  /*81d0*/  @!P0 BRA `(.L_x_184) ;  /* 0xfffffffc00f08947 */ /* 0x002fea000383ffff */
[----:B------:R-:W-:Y:S05]  /*81e0*/  BRA `(.L_x_196) ;  /* 0xfffffffc000c7947 */ /* 0x000fea000383ffff */
.L_x_185:
[----:B0-----:R0:W1:Y:S02]  /*81f0*/  SYNCS.PHASECHK.TRANS64.TRYWAIT P0, [R6+URZ], R5 ;  /* 0x00000005060075a7 */ /* 0x001064000800017f */
[----:B-1----:R-:W-:Y:S05]  /*8200*/  @!P0 NANOSLEEP.SYNCS 0x989680 ;  /* 0x009896800000895d */ /* 0x002fea0003900000 */
[----:B------:R-:W1:Y:S02]  /*8210*/  @!P0 SYNCS.PHASECHK.TRANS64 P0, [R6+URZ], R5 ;  /* 0x00000005060085a7 */ /* 0x000e64000800007f */
[----:B-1----:R-:W-:Y:S05]  /*8220*/  @!P0 BRA `(.L_x_185) ;  /* 0xfffffffc00f08947 */ /* 0x002fea000383ffff */
[----:B------:R-:W-:Y:S05]  /*8230*/  BRA `(.L_x_197) ;  /* 0xfffffffc00147947 */ /* 0x000fea000383ffff */
.L_x_198:
[----:B------:R-:W-:-:S00]  /*8240*/  BRA `(.L_x_198) ;  /* 0xfffffffc00fc7947 */ /* 0x000fc0000383ffff */
[----:B------:R-:W-:-:S00]  /*8250*/  NOP ;  /* 0x0000000000007918 */ /* 0x000fc00000000000 */
        /* <DEDUP_REMOVED lines=10> */
.L_x_199:


//--------------------- .nv.global.init           --------------------------
	.section	.nv.global.init,"aw",@progbits
.nv.global.init:
	.type		$str$22,@object
	.size		$str$22,($str$23 - $str$22)
$str$22:
        /*0000*/ 	.byte	0x6b, 0x5f, 0x74, 0x69, 0x6c, 0x65, 0x5f, 0x63, 0x6f, 0x75, 0x6e, 0x74, 0x20, 0x3e, 0x3d, 0x20
        /*0010*/ 	.byte	0x31, 0x00
	.type		$str$23,@object
	.size		$str$23,(__unnamed_1 - $str$23)
$str$23:
        /*0012*/ 	.byte	0x2f, 0x74, 0x6d, 0x70, 0x2f, 0x63, 0x75, 0x74, 0x6c, 0x61, 0x73, 0x73, 0x5f, 0x73, 0x77, 0x65
        /*0022*/ 	.byte	0x65, 0x70, 0x5f, 0x73, 0x72, 0x63, 0x2f, 0x69, 0x6e, 0x63, 0x6c, 0x75, 0x64, 0x65, 0x2f, 0x63
        /*0032*/ 	.byte	0x75, 0x74, 0x6c, 0x61, 0x73, 0x73, 0x2f, 0x67, 0x65, 0x6d, 0x6d, 0x2f, 0x63, 0x6f, 0x6c, 0x6c
        /*0042*/ 	.byte	0x65, 0x63, 0x74, 0x69, 0x76, 0x65, 0x2f, 0x73, 0x6d, 0x39, 0x30, 0x5f, 0x6d, 0x6d, 0x61, 0x5f
        /*0052*/ 	.byte	0x74, 0x6d, 0x61, 0x5f, 0x67, 0x6d, 0x6d, 0x61, 0x5f, 0x73, 0x73, 0x5f, 0x77, 0x61, 0x72, 0x70
        /*0062*/ 	.byte	0x73, 0x70, 0x65, 0x63, 0x69, 0x61, 0x6c, 0x69, 0x7a, 0x65, 0x64, 0x2e, 0x68, 0x70, 0x70, 0x00
	.type		__unnamed_1,@object
	.size		__unnamed_1,(.L_0 - __unnamed_1)
__unnamed_1:
        /*0072*/ 	.byte	0x76, 0x6f, 0x69, 0x64, 0x20, 0x63, 0x75, 0x74, 0x6c, 0x61, 0x73, 0x73, 0x3a, 0x3a, 0x67, 0x65
        /* <DEDUP_REMOVED lines=178> */
        /*0ba2*/ 	.byte	0x79, 0x5d, 0x00
.L_0:


//--------------------- .nv.shared._ZN7cutlass13device_kernelINS_4gemm6kernel13GemmUniversalIN4cute5tupleIJiiiiEEENS1_10collective13CollectiveMmaINS1_34MainloopSm90TmaGmmaWarpSpecializedILi5ENS5_IJNS4_1CILi2EEESB_NSA_ILi1EEEEEENS1_35KernelTmaWarpSpecializedCooperativeEEENS5_IJNSA_ILi128EEESG_NSA_ILi32EEEEEENS_10tfloat32_tENS5_IJlSC_lEEESJ_SK_NS4_8TiledMMAINS4_8MMA_AtomIJNS4_4SM904GMMA30MMA_64x128x8_F32TF32TF32_SS_TNILNSO_7ScaleInE1ELSQ_1EEEEEENS4_6LayoutINS5_IJSB_SC_SC_EEENS5_IJSC_NSA_ILi0EEESV_EEEEENS5_IJNS4_10UnderscoreESY_SY_EEEEENS4_23SM90_TMA_LOAD_MULTICASTENS4_14ComposedLayoutINS4_7SwizzleILi3ELi4ELi3EEENS4_18smem_ptr_flag_bitsILi32EEENST_INS5_IJNSA_ILi8EEESH_EEENS5_IJSH_SC_EEEEEEEvNS4_8identityES11_S1B_vS1C_EENS_8epilogue10collective6detail29Sm90TmaWarpSpecializedAdapterINS1F_15DefaultEpilogueISJ_SK_SK_NS1E_6thread17LinearCombinationISJ_Li1EffLNS1J_9ScaleType4KindE0ELNS_15FloatRoundStyleE2ESJ_EENS1_15EpilogueDefaultEEEEEvvEEEEvNT_6ParamsE --------------------------
	.section	.nv.shared._ZN7cutlass13device_kernelINS_4gemm6kernel13GemmUniversalIN4cute5tupleIJiiiiEEENS1_10collective13CollectiveMmaINS1_34MainloopSm90TmaGmmaWarpSpecializedILi5ENS5_IJNS4_1CILi2EEESB_NSA_ILi1EEEEEENS1_35KernelTmaWarpSpecializedCooperativeEEENS5_IJNSA_ILi128EEESG_NSA_ILi32EEEEEENS_10tfloat32_tENS5_IJlSC_lEEESJ_SK_NS4_8TiledMMAINS4_8MMA_AtomIJNS4_4SM904GMMA30MMA_64x128x8_F32TF32TF32_SS_TNILNSO_7ScaleInE1ELSQ_1EEEEEENS4_6LayoutINS5_IJSB_SC_SC_EEENS5_IJSC_NSA_ILi0EEESV_EEEEENS5_IJNS4_10UnderscoreESY_SY_EEEEENS4_23SM90_TMA_LOAD_MULTICASTENS4_14ComposedLayoutINS4_7SwizzleILi3ELi4ELi3EEENS4_18smem_ptr_flag_bitsILi32EEENST_INS5_IJNSA_ILi8EEESH_EEENS5_IJSH_SC_EEEEEEEvNS4_8identityES11_S1B_vS1C_EENS_8epilogue10collective6detail29Sm90TmaWarpSpecializedAdapterINS1F_15DefaultEpilogueISJ_SK_SK_NS1E_6thread17LinearCombinationISJ_Li1EffLNS1J_9ScaleType4KindE0ELNS_15FloatRoundStyleE2ESJ_EENS1_15EpilogueDefaultEEEEEvvEEEEvNT_6ParamsE,"aw",@nobits
	.sectionflags	@""
	.align	16
	.zero		1024


//--------------------- .nv.shared.reserved.0     --------------------------
	.section	.nv.shared.reserved.0,"aw",@nobits
	.weak		__nv_reservedSMEM_offset_0_alias
	.size		__nv_reservedSMEM_offset_0_alias, 0, 0
	.other		__nv_reservedSMEM_offset_0_alias,@"STO_CUDA_RESERVED_SHARED STV_DEFAULT"
__nv_reservedSMEM_offset_0_alias:
	.zero		0


//--------------------- .nv.global                --------------------------
	.section	.nv.global,"aw",@nobits
.nv.global:
	.type		_ZN39_INTERNAL_21d2400e_4_k_cu_ae6ae28c_68684cute1_E,@object
	.size		_ZN39_INTERNAL_21d2400e_4_k_cu_ae6ae28c_68684cute1_E,(_ZN39_INTERNAL_21d2400e_4_k_cu_ae6ae28c_68684cuda3std3__45__cpo6cbeginE - _ZN39_INTERNAL_21d2400e_4_k_cu_ae6ae28c_68684cute1_E)
_ZN39_INTERNAL_21d2400e_4_k_cu_ae6ae28c_68684cute1_E:
	.zero		1
	.type		_ZN39_INTERNAL_21d2400e_4_k_cu_ae6ae28c_68684cuda3std3__45__cpo6cbeginE,@object
	.size		_ZN39_INTERNAL_21d2400e_4_k_cu_ae6ae28c_68684cuda3std3__45__cpo6cbeginE,(_ZN39_INTERNAL_21d2400e_4_k_cu_ae6ae28c_68684cuda3std3__48in_placeE - _ZN39_INTERNAL_21d2400e_4_k_cu_ae6ae28c_68684cuda3std3__45__cpo6cbeginE)
_ZN39_INTERNAL_21d2400e_4_k_cu_ae6ae28c_68684cuda3std3__45__cpo6cbeginE:
	.zero		1
	.type		_ZN39_INTERNAL_21d2400e_4_k_cu_ae6ae28c_68684cuda3std3__48in_placeE,@object
	.size		_ZN39_INTERNAL_21d2400e_4_k_cu_ae6ae28c_68684cuda3std3__48in_placeE,(_ZN39_INTERNAL_21d2400e_4_k_cu_ae6ae28c_68684cuda3std6ranges3__45__cpo9iter_moveE - _ZN39_INTERNAL_21d2400e_4_k_cu_ae6ae28c_68684cuda3std3__48in_placeE)
_ZN39_INTERNAL_21d2400e_4_k_cu_ae6ae28c_68684cuda3std3__48in_placeE:
	.zero		1
	.type		_ZN39_INTERNAL_21d2400e_4_k_cu_ae6ae28c_68684cuda3std6ranges3__45__cpo9iter_moveE,@object
	.size		_ZN39_INTERNAL_21d2400e_4_k_cu_ae6ae28c_68684cuda3std6ranges3__45__cpo9iter_moveE,(_ZN39_INTERNAL_21d2400e_4_k_cu_ae6ae28c_68684cuda3std3__45__cpo5beginE - _ZN39_INTERNAL_21d2400e_4_k_cu_ae6ae28c_68684cuda3std6ranges3__45__cpo9iter_moveE)
_ZN39_INTERNAL_21d2400e_4_k_cu_ae6ae28c_68684cuda3std6ranges3__45__cpo9iter_moveE:
	.zero		1
	.type		_ZN39_INTERNAL_21d2400e_4_k_cu_ae6ae28c_68684cuda3std3__45__cpo5beginE,@object
	.size		_ZN39_INTERNAL_21d2400e_4_k_cu_ae6ae28c_68684cuda3std3__45__cpo5beginE,(_ZN39_INTERNAL_21d2400e_4_k_cu_ae6ae28c_68684cuda3std3__441_GLOBAL__N__21d2400e_4_k_cu_ae6ae28c_68686ignoreE - _ZN39_INTERNAL_21d2400e_4_k_cu_ae6ae28c_68684cuda3std3__45__cpo5beginE)
_ZN39_INTERNAL_21d2400e_4_k_cu_ae6ae28c_68684cuda3std3__45__cpo5beginE:
	.zero		1
	.type		_ZN39_INTERNAL_21d2400e_4_k_cu_ae6ae28c_68684cuda3std3__441_GLOBAL__N__21d2400e_4_k_cu_ae6ae28c_68686ignoreE,@object
	.size		_ZN39_INTERNAL_21d2400e_4_k_cu_ae6ae28c_68684cuda3std3__441_GLOBAL__N__21d2400e_4_k_cu_ae6ae28c_68686ignoreE,(_ZN39_INTERNAL_21d2400e_4_k_cu_ae6ae28c_68684cute7productE - _ZN39_INTERNAL_21d2400e_4_k_cu_ae6ae28c_68684cuda3std3__441_GLOBAL__N__21d2400e_4_k_cu_ae6ae28c_68686ignoreE)
_ZN39_INTERNAL_21d2400e_4_k_cu_ae6ae28c_68684cuda3std3__441_GLOBAL__N__21d2400e_4_k_cu_ae6ae28c_68686ignoreE:
	.zero		1
	.type		_ZN39_INTERNAL_21d2400e_4_k_cu_ae6ae28c_68684cute7productE,@object
	.size		_ZN39_INTERNAL_21d2400e_4_k_cu_ae6ae28c_68684cute7productE,(_ZN39_INTERNAL_21d2400e_4_k_cu_ae6ae28c_68684cuda3std3__45__cpo3endE - _ZN39_INTERNAL_21d2400e_4_k_cu_ae6ae28c_68684cute7productE)
_ZN39_INTERNAL_21d2400e_4_k_cu_ae6ae28c_68684cute7productE:
	.zero		1
	.type		_ZN39_INTERNAL_21d2400e_4_k_cu_ae6ae28c_68684cuda3std3__45__cpo3endE,@object
	.size		_ZN39_INTERNAL_21d2400e_4_k_cu_ae6ae28c_68684cuda3std3__45__cpo3endE,(_ZN39_INTERNAL_21d2400e_4_k_cu_ae6ae28c_68684cuda3std3__419piecewise_constructE - _ZN39_INTERNAL_21d2400e_4_k_cu_ae6ae28c_68684cuda3std3__45__cpo3endE)
_ZN39_INTERNAL_21d2400e_4_k_cu_ae6ae28c_68684cuda3std3__45__cpo3endE:
	.zero		1
	.type		_ZN39_INTERNAL_21d2400e_4_k_cu_ae6ae28c_68684cuda3std3__419piecewise_constructE,@object
	.size		_ZN39_INTERNAL_21d2400e_4_k_cu_ae6ae28c_68684cuda3std3__419piecewise_constructE,(_ZN39_INTERNAL_21d2400e_4_k_cu_ae6ae28c_68684cuda3std3__45__cpo4cendE - _ZN39_INTERNAL_21d2400e_4_k_cu_ae6ae28c_68684cuda3std3__419piecewise_constructE)
_ZN39_INTERNAL_21d2400e_4_k_cu_ae6ae28c_68684cuda3std3__419piecewise_constructE:
	.zero		1
	.type		_ZN39_INTERNAL_21d2400e_4_k_cu_ae6ae28c_68684cuda3std3__45__cpo4cendE,@object
	.size		_ZN39_INTERNAL_21d2400e_4_k_cu_ae6ae28c_68684cuda3std3__45__cpo4cendE,(_ZN39_INTERNAL_21d2400e_4_k_cu_ae6ae28c_68684cuda3std6ranges3__45__cpo4swapE - _ZN39_INTERNAL_21d2400e_4_k_cu_ae6ae28c_68684cuda3std3__45__cpo4cendE)
_ZN39_INTERNAL_21d2400e_4_k_cu_ae6ae28c_68684cuda3std3__45__cpo4cendE:
	.zero		1
	.type		_ZN39_INTERNAL_21d2400e_4_k_cu_ae6ae28c_68684cuda3std6ranges3__45__cpo4swapE,@object
	.size		_ZN39_INTERNAL_21d2400e_4_k_cu_ae6ae28c_68684cuda3std6ranges3__45__cpo4swapE,(.L_8 - _ZN39_INTERNAL_21d2400e_4_k_cu_ae6ae28c_68684cuda3std6ranges3__45__cpo4swapE)
_ZN39_INTERNAL_21d2400e_4_k_cu_ae6ae28c_68684cuda3std6ranges3__45__cpo4swapE:
	.zero		1
.L_8:


//--------------------- .nv.constant0._ZN7cutlass13device_kernelINS_4gemm6kernel13GemmUniversalIN4cute5tupleIJiiiiEEENS1_10collective13CollectiveMmaINS1_34MainloopSm90TmaGmmaWarpSpecializedILi5ENS5_IJNS4_1CILi2EEESB_NSA_ILi1EEEEEENS1_35KernelTmaWarpSpecializedCooperativeEEENS5_IJNSA_ILi128EEESG_NSA_ILi32EEEEEENS_10tfloat32_tENS5_IJlSC_lEEESJ_SK_NS4_8TiledMMAINS4_8MMA_AtomIJNS4_4SM904GMMA30MMA_64x128x8_F32TF32TF32_SS_TNILNSO_7ScaleInE1ELSQ_1EEEEEENS4_6LayoutINS5_IJSB_SC_SC_EEENS5_IJSC_NSA_ILi0EEESV_EEEEENS5_IJNS4_10UnderscoreESY_SY_EEEEENS4_23SM90_TMA_LOAD_MULTICASTENS4_14ComposedLayoutINS4_7SwizzleILi3ELi4ELi3EEENS4_18smem_ptr_flag_bitsILi32EEENST_INS5_IJNSA_ILi8EEESH_EEENS5_IJSH_SC_EEEEEEEvNS4_8identityES11_S1B_vS1C_EENS_8epilogue10collective6detail29Sm90TmaWarpSpecializedAdapterINS1F_15DefaultEpilogueISJ_SK_SK_NS1E_6thread17LinearCombinationISJ_Li1EffLNS1J_9ScaleType4KindE0ELNS_15FloatRoundStyleE2ESJ_EENS1_15EpilogueDefaultEEEEEvvEEEEvNT_6ParamsE --------------------------
	.section	.nv.constant0._ZN7cutlass13device_kernelINS_4gemm6kernel13GemmUniversalIN4cute5tupleIJiiiiEEENS1_10collective13CollectiveMmaINS1_34MainloopSm90TmaGmmaWarpSpecializedILi5ENS5_IJNS4_1CILi2EEESB_NSA_ILi1EEEEEENS1_35KernelTmaWarpSpecializedCooperativeEEENS5_IJNSA_ILi128EEESG_NSA_ILi32EEEEEENS_10tfloat32_tENS5_IJlSC_lEEESJ_SK_NS4_8TiledMMAINS4_8MMA_AtomIJNS4_4SM904GMMA30MMA_64x128x8_F32TF32TF32_SS_TNILNSO_7ScaleInE1ELSQ_1EEEEEENS4_6LayoutINS5_IJSB_SC_SC_EEENS5_IJSC_NSA_ILi0EEESV_EEEEENS5_IJNS4_10UnderscoreESY_SY_EEEEENS4_23SM90_TMA_LOAD_MULTICASTENS4_14ComposedLayoutINS4_7SwizzleILi3ELi4ELi3EEENS4_18smem_ptr_flag_bitsILi32EEENST_INS5_IJNSA_ILi8EEESH_EEENS5_IJSH_SC_EEEEEEEvNS4_8identityES11_S1B_vS1C_EENS_8epilogue10collective6detail29Sm90TmaWarpSpecializedAdapterINS1F_15DefaultEpilogueISJ_SK_SK_NS1E_6thread17LinearCombinationISJ_Li1EffLNS1J_9ScaleType4KindE0ELNS_15FloatRoundStyleE2ESJ_EENS1_15EpilogueDefaultEEEEEvvEEEEvNT_6ParamsE,"a",@progbits
	.sectionflags	@""
	.align	4
.nv.constant0._ZN7cutlass13device_kernelINS_4gemm6kernel13GemmUniversalIN4cute5tupleIJiiiiEEENS1_10collective13CollectiveMmaINS1_34MainloopSm90TmaGmmaWarpSpecializedILi5ENS5_IJNS4_1CILi2EEESB_NSA_ILi1EEEEEENS1_35KernelTmaWarpSpecializedCooperativeEEENS5_IJNSA_ILi128EEESG_NSA_ILi32EEEEEENS_10tfloat32_tENS5_IJlSC_lEEESJ_SK_NS4_8TiledMMAINS4_8MMA_AtomIJNS4_4SM904GMMA30MMA_64x128x8_F32TF32TF32_SS_TNILNSO_7ScaleInE1ELSQ_1EEEEEENS4_6LayoutINS5_IJSB_SC_SC_EEENS5_IJSC_NSA_ILi0EEESV_EEEEENS5_IJNS4_10UnderscoreESY_SY_EEEEENS4_23SM90_TMA_LOAD_MULTICASTENS4_14ComposedLayoutINS4_7SwizzleILi3ELi4ELi3EEENS4_18smem_ptr_flag_bitsILi32EEENST_INS5_IJNSA_ILi8EEESH_EEENS5_IJSH_SC_EEEEEEEvNS4_8identityES11_S1B_vS1C_EENS_8epilogue10collective6detail29Sm90TmaWarpSpecializedAdapterINS1F_15DefaultEpilogueISJ_SK_SK_NS1E_6thread17LinearCombinationISJ_Li1EffLNS1J_9ScaleType4KindE0ELNS_15FloatRoundStyleE2ESJ_EENS1_15EpilogueDefaultEEEEEvvEEEEvNT_6ParamsE:
	.zero		1664


//--------------------- SYMBOLS --------------------------

	.type		.nv.reservedSmem.offset0,@object
	.size		.nv.reservedSmem.offset0,0x4
	.type		__assertfail,@function
